def attn_fwd(
    Q,
    K,
    V,
    Out,
    Lse,
    sm_scale,
    stride_qz,
    stride_qh,
    stride_qm,
    stride_qk,
    stride_kz,
    stride_kh,
    stride_kn,
    stride_kk,
    stride_vz,
    stride_vh,
    stride_vn,
    stride_vk,
    stride_oz,
    stride_oh,
    stride_om,
    stride_ok,
    seqlen_q,
    seqlen_k,
    BLOCK_M: tl.constexpr,
    BLOCK_N: tl.constexpr,
    HEAD_DIM: tl.constexpr,
    CAUSAL: tl.constexpr,
):
    start_m = tl.program_id(0)
    off_hz = tl.program_id(1)
    q_off = off_hz * stride_qh
    k_off = off_hz * stride_kh
    v_off = off_hz * stride_vh
    offs_m = start_m * BLOCK_M + tl.arange(0, BLOCK_M)
    offs_d = tl.arange(0, HEAD_DIM)
    offs_n = tl.arange(0, BLOCK_N)
    q_ptrs = Q + q_off + offs_m[:, None] * stride_qm + offs_d[None, :] * stride_qk
    k_ptrs = K + k_off + offs_d[:, None] * stride_kk + offs_n[None, :] * stride_kn
    v_ptrs = V + v_off + offs_n[:, None] * stride_vn + offs_d[None, :] * stride_vk
    m_i = tl.full([BLOCK_M], float("-inf"), dtype=tl.float32)
    l_i = tl.zeros([BLOCK_M], dtype=tl.float32) + 1.0
    acc = tl.zeros([BLOCK_M, HEAD_DIM], dtype=tl.float32)
    q = tl.load(q_ptrs)
    acc, l_i, m_i = _attn_fwd_inner(
        acc,
        l_i,
        m_i,
        q,
        k_ptrs,
        v_ptrs,
        sm_scale,
        stride_kn,
        stride_vn,
        start_m,
        seqlen_k,
        BLOCK_M,
        BLOCK_N,
        HEAD_DIM,
        CAUSAL,
    )
    acc = acc / l_i[:, None]
    lse = m_i + tl.math.log2(l_i) / 1.4426950408889634
    o_ptrs = (
        Out
        + off_hz * stride_oh
        + offs_m[:, None] * stride_om
        + offs_d[None, :] * stride_ok
    )
    tl.store(o_ptrs, acc.to(Out.dtype.element_ty))
    tl.store(Lse + off_hz * seqlen_q + offs_m, lse)

# config = {"BLOCK_M": 32, "BLOCK_N": 16, "HEAD_DIM": 32, "arch": "sm_80", "causal": false, "dtype": "bf16", "num_stages": 3, "num_warps": 8}
# arch = sm_80


// ===== COMPILED SASS (sm_80) =====

	.target	sm_80

	.elftype	@"ET_EXEC"


//--------------------- .note.nv.tkinfo           --------------------------
	.section	.note.nv.tkinfo,"",@"SHT_NOTE"
	.sectionflags	@"SHF_NOTE_NV_TKINFO"
	.tkinfo
        /*0018*/ 	.word	0x00000002
        /*0030*/ 	.string	""
        /*0030*/ 	.string	"ptxas"
        /*0030*/ 	.string	"Cuda compilation tools, release 13.0, V13.0.88"
        /*0030*/ 	.string	"Build cuda_13.0.r13.0/compiler.36424714_0"
        /*0030*/ 	.string	"-v  -suppress-debug-info  -lineinfo  -arch sm_80 "



//--------------------- .note.nv.cuinfo           --------------------------
	.section	.note.nv.cuinfo,"",@"SHT_NOTE"
	.sectionflags	@"SHF_NOTE_NV_CUINFO"
        /*0018*/ 	.short	0x0002
        /*001a*/ 	.short	0x0050
        /*001c*/ 	.short	0x0082
	.zero		2


//--------------------- .nv.info                  --------------------------
	.section	.nv.info,"",@"SHT_CUDA_INFO"
	.align	4


	//----- nvinfo : EIATTR_REGCOUNT
	.align		4
        /*0000*/ 	.byte	0x04, 0x2f
        /*0002*/ 	.short	(.L_2 - .L_1)
	.align		4
.L_1:
        /*0004*/ 	.word	index@(attn_fwd)
        /*0008*/ 	.word	0x00000040


	//----- nvinfo : EIATTR_FRAME_SIZE
	.align		4
.L_2:
        /*000c*/ 	.byte	0x04, 0x11
        /*000e*/ 	.short	(.L_4 - .L_3)
	.align		4
.L_3:
        /*0010*/ 	.word	index@(attn_fwd)
        /*0014*/ 	.word	0x00000000


	//----- nvinfo : EIATTR_MIN_STACK_SIZE
	.align		4
.L_4:
        /*0018*/ 	.byte	0x04, 0x12
        /*001a*/ 	.short	(.L_6 - .L_5)
	.align		4
.L_5:
        /*001c*/ 	.word	index@(attn_fwd)
        /*0020*/ 	.word	0x00000000
.L_6:


//--------------------- .nv.info.attn_fwd         --------------------------
	.section	.nv.info.attn_fwd,"",@"SHT_CUDA_INFO"
	.sectionflags	@""
	.align	4


	//----- nvinfo : EIATTR_CUDA_API_VERSION
	.align		4
        /*0000*/ 	.byte	0x04, 0x37
        /*0002*/ 	.short	(.L_8 - .L_7)
.L_7:
        /*0004*/ 	.word	0x00000082


	//----- nvinfo : EIATTR_SW2861232_WAR
	.align		4
.L_8:
        /*0008*/ 	.byte	0x01, 0x35
	.zero		2


	//----- nvinfo : EIATTR_PARAM_CBANK
	.align		4
        /*000c*/ 	.byte	0x04, 0x0a
        /*000e*/ 	.short	(.L_10 - .L_9)
	.align		4
.L_9:
        /*0010*/ 	.word	index@(.nv.constant0.attn_fwd)
        /*0014*/ 	.short	0x0160
        /*0016*/ 	.short	0x0088


	//----- nvinfo : EIATTR_CBANK_PARAM_SIZE
	.align		4
.L_10:
        /*0018*/ 	.byte	0x03, 0x19
        /*001a*/ 	.short	0x0088


	//----- nvinfo : EIATTR_KPARAM_INFO
	.align		4
        /*001c*/ 	.byte	0x04, 0x17
        /*001e*/ 	.short	(.L_12 - .L_11)
.L_11:
        /*0020*/ 	.word	0x00000000
        /*0024*/ 	.short	0x0019
        /*0026*/ 	.short	0x0080
        /*0028*/ 	.byte	0x00, 0xf4, 0x21, 0x00


	//----- nvinfo : EIATTR_KPARAM_INFO
	.align		4
.L_12:
        /*002c*/ 	.byte	0x04, 0x17
        /*002e*/ 	.short	(.L_14 - .L_13)
.L_13:
        /*0030*/ 	.word	0x00000000
        /*0034*/ 	.short	0x0018
        /*0036*/ 	.short	0x0078
        /*0038*/ 	.byte	0x00, 0xf4, 0x21, 0x00


	//----- nvinfo : EIATTR_KPARAM_INFO
	.align		4
.L_14:
        /*003c*/ 	.byte	0x04, 0x17
        /*003e*/ 	.short	(.L_16 - .L_15)
.L_15:
        /*0040*/ 	.word	0x00000000
        /*0044*/ 	.short	0x0017
        /*0046*/ 	.short	0x0070
        /*0048*/ 	.byte	0x00, 0xf0, 0x11, 0x00


	//----- nvinfo : EIATTR_KPARAM_INFO
	.align		4
.L_16:
        /*004c*/ 	.byte	0x04, 0x17
        /*004e*/ 	.short	(.L_18 - .L_17)
.L_17:
        /*0050*/ 	.word	0x00000000
        /*0054*/ 	.short	0x0016
        /*0056*/ 	.short	0x006c
        /*0058*/ 	.byte	0x00, 0xf0, 0x11, 0x00


	//----- nvinfo : EIATTR_KPARAM_INFO
	.align		4
.L_18:
        /*005c*/ 	.byte	0x04, 0x17
        /*005e*/ 	.short	(.L_20 - .L_19)
.L_19:
        /*0060*/ 	.word	0x00000000
        /*0064*/ 	.short	0x0015
        /*0066*/ 	.short	0x0068
        /*0068*/ 	.byte	0x00, 0xf0, 0x11, 0x00


	//----- nvinfo : EIATTR_KPARAM_INFO
	.align		4
.L_20:
        /*006c*/ 	.byte	0x04, 0x17
        /*006e*/ 	.short	(.L_22 - .L_21)
.L_21:
        /*0070*/ 	.word	0x00000000
        /*0074*/ 	.short	0x0014
        /*0076*/ 	.short	0x0064
        /*0078*/ 	.byte	0x00, 0xf0, 0x11, 0x00


	//----- nvinfo : EIATTR_KPARAM_INFO
	.align		4
.L_22:
        /*007c*/ 	.byte	0x04, 0x17
        /*007e*/ 	.short	(.L_24 - .L_23)
.L_23:
        /*0080*/ 	.word	0x00000000
        /*0084*/ 	.short	0x0013
        /*0086*/ 	.short	0x0060
        /*0088*/ 	.byte	0x00, 0xf0, 0x11, 0x00


	//----- nvinfo : EIATTR_KPARAM_INFO
	.align		4
.L_24:
        /*008c*/ 	.byte	0x04, 0x17
        /*008e*/ 	.short	(.L_26 - .L_25)
.L_25:
        /*0090*/ 	.word	0x00000000
        /*0094*/ 	.short	0x0012
        /*0096*/ 	.short	0x005c
        /*0098*/ 	.byte	0x00, 0xf0, 0x11, 0x00


	//----- nvinfo : EIATTR_KPARAM_INFO
	.align		4
.L_26:
        /*009c*/ 	.byte	0x04, 0x17
        /*009e*/ 	.short	(.L_28 - .L_27)
.L_27:
        /*00a0*/ 	.word	0x00000000
        /*00a4*/ 	.short	0x0011
        /*00a6*/ 	.short	0x0058
        /*00a8*/ 	.byte	0x00, 0xf0, 0x11, 0x00


	//----- nvinfo : EIATTR_KPARAM_INFO
	.align		4
.L_28:
        /*00ac*/ 	.byte	0x04, 0x17
        /*00ae*/ 	.short	(.L_30 - .L_29)
.L_29:
        /*00b0*/ 	.word	0x00000000
        /*00b4*/ 	.short	0x0010
        /*00b6*/ 	.short	0x0054
        /*00b8*/ 	.byte	0x00, 0xf0, 0x11, 0x00


	//----- nvinfo : EIATTR_KPARAM_INFO
	.align		4
.L_30:
        /*00bc*/ 	.byte	0x04, 0x17
        /*00be*/ 	.short	(.L_32 - .L_31)
.L_31:
        /*00c0*/ 	.word	0x00000000
        /*00c4*/ 	.short	0x000f
        /*00c6*/ 	.short	0x0050
        /*00c8*/ 	.byte	0x00, 0xf0, 0x11, 0x00


	//----- nvinfo : EIATTR_KPARAM_INFO
	.align		4
.L_32:
        /*00cc*/ 	.byte	0x04, 0x17
        /*00ce*/ 	.short	(.L_34 - .L_33)
.L_33:
        /*00d0*/ 	.word	0x00000000
        /*00d4*/ 	.short	0x000e
        /*00d6*/ 	.short	0x004c
        /*00d8*/ 	.byte	0x00, 0xf0, 0x11, 0x00


	//----- nvinfo : EIATTR_KPARAM_INFO
	.align		4
.L_34:
        /*00dc*/ 	.byte	0x04, 0x17
        /*00de*/ 	.short	(.L_36 - .L_35)
.L_35:
        /*00e0*/ 	.word	0x00000000
        /*00e4*/ 	.short	0x000d
        /*00e6*/ 	.short	0x0048
        /*00e8*/ 	.byte	0x00, 0xf0, 0x11, 0x00


	//----- nvinfo : EIATTR_KPARAM_INFO
	.align		4
.L_36:
        /*00ec*/ 	.byte	0x04, 0x17
        /*00ee*/ 	.short	(.L_38 - .L_37)
.L_37:
        /*00f0*/ 	.word	0x00000000
        /*00f4*/ 	.short	0x000c
        /*00f6*/ 	.short	0x0044
        /*00f8*/ 	.byte	0x00, 0xf0, 0x11, 0x00


	//----- nvinfo : EIATTR_KPARAM_INFO
	.align		4
.L_38:
        /*00fc*/ 	.byte	0x04, 0x17
        /*00fe*/ 	.short	(.L_40 - .L_39)
.L_39:
        /*0100*/ 	.word	0x00000000
        /*0104*/ 	.short	0x000b
        /*0106*/ 	.short	0x0040
        /*0108*/ 	.byte	0x00, 0xf0, 0x11, 0x00


	//----- nvinfo : EIATTR_KPARAM_INFO
	.align		4
.L_40:
        /*010c*/ 	.byte	0x04, 0x17
        /*010e*/ 	.short	(.L_42 - .L_41)
.L_41:
        /*0110*/ 	.word	0x00000000
        /*0114*/ 	.short	0x000a
        /*0116*/ 	.short	0x003c
        /*0118*/ 	.byte	0x00, 0xf0, 0x11, 0x00


	//----- nvinfo : EIATTR_KPARAM_INFO
	.align		4
.L_42:
        /*011c*/ 	.byte	0x04, 0x17
        /*011e*/ 	.short	(.L_44 - .L_43)
.L_43:
        /*0120*/ 	.word	0x00000000
        /*0124*/ 	.short	0x0009
        /*0126*/ 	.short	0x0038
        /*0128*/ 	.byte	0x00, 0xf0, 0x11, 0x00


	//----- nvinfo : EIATTR_KPARAM_INFO
	.align		4
.L_44:
        /*012c*/ 	.byte	0x04, 0x17
        /*012e*/ 	.short	(.L_46 - .L_45)
.L_45:
        /*0130*/ 	.word	0x00000000
        /*0134*/ 	.short	0x0008
        /*0136*/ 	.short	0x0034
        /*0138*/ 	.byte	0x00, 0xf0, 0x11, 0x00


	//----- nvinfo : EIATTR_KPARAM_INFO
	.align		4
.L_46:
        /*013c*/ 	.byte	0x04, 0x17
        /*013e*/ 	.short	(.L_48 - .L_47)
.L_47:
        /*0140*/ 	.word	0x00000000
        /*0144*/ 	.short	0x0007
        /*0146*/ 	.short	0x0030
        /*0148*/ 	.byte	0x00, 0xf0, 0x11, 0x00


	//----- nvinfo : EIATTR_KPARAM_INFO
	.align		4
.L_48:
        /*014c*/ 	.byte	0x04, 0x17
        /*014e*/ 	.short	(.L_50 - .L_49)
.L_49:
        /*0150*/ 	.word	0x00000000
        /*0154*/ 	.short	0x0006
        /*0156*/ 	.short	0x002c
        /*0158*/ 	.byte	0x00, 0xf0, 0x11, 0x00


	//----- nvinfo : EIATTR_KPARAM_INFO
	.align		4
.L_50:
        /*015c*/ 	.byte	0x04, 0x17
        /*015e*/ 	.short	(.L_52 - .L_51)
.L_51:
        /*0160*/ 	.word	0x00000000
        /*0164*/ 	.short	0x0005
        /*0166*/ 	.short	0x0028
        /*0168*/ 	.byte	0x00, 0xf0, 0x11, 0x00


	//----- nvinfo : EIATTR_KPARAM_INFO
	.align		4
.L_52:
        /*016c*/ 	.byte	0x04, 0x17
        /*016e*/ 	.short	(.L_54 - .L_53)
.L_53:
        /*0170*/ 	.word	0x00000000
        /*0174*/ 	.short	0x0004
        /*0176*/ 	.short	0x0020
        /*0178*/ 	.byte	0x00, 0xf4, 0x21, 0x00


	//----- nvinfo : EIATTR_KPARAM_INFO
	.align		4
.L_54:
        /*017c*/ 	.byte	0x04, 0x17
        /*017e*/ 	.short	(.L_56 - .L_55)
.L_55:
        /*0180*/ 	.word	0x00000000
        /*0184*/ 	.short	0x0003
        /*0186*/ 	.short	0x0018
        /*0188*/ 	.byte	0x00, 0xf4, 0x21, 0x00


	//----- nvinfo : EIATTR_KPARAM_INFO
	.align		4
.L_56:
        /*018c*/ 	.byte	0x04, 0x17
        /*018e*/ 	.short	(.L_58 - .L_57)
.L_57:
        /*0190*/ 	.word	0x00000000
        /*0194*/ 	.short	0x0002
        /*0196*/ 	.short	0x0010
        /*0198*/ 	.byte	0x00, 0xf4, 0x21, 0x00


	//----- nvinfo : EIATTR_KPARAM_INFO
	.align		4
.L_58:
        /*019c*/ 	.byte	0x04, 0x17
        /*019e*/ 	.short	(.L_60 - .L_59)
.L_59:
        /*01a0*/ 	.word	0x00000000
        /*01a4*/ 	.short	0x0001
        /*01a6*/ 	.short	0x0008
        /*01a8*/ 	.byte	0x00, 0xf4, 0x21, 0x00


	//----- nvinfo : EIATTR_KPARAM_INFO
	.align		4
.L_60:
        /*01ac*/ 	.byte	0x04, 0x17
        /*01ae*/ 	.short	(.L_62 - .L_61)
.L_61:
        /*01b0*/ 	.word	0x00000000
        /*01b4*/ 	.short	0x0000
        /*01b6*/ 	.short	0x0000
        /*01b8*/ 	.byte	0x00, 0xf4, 0x21, 0x00


	//----- nvinfo : EIATTR_MAXREG_COUNT
	.align		4
.L_62:
        /*01bc*/ 	.byte	0x03, 0x1b
        /*01be*/ 	.short	0x00ff


	//----- nvinfo : EIATTR_NUM_BARRIERS
	.align		4
        /*01c0*/ 	.byte	0x02, 0x4c
        /*01c2*/ 	.byte	0x01
	.zero		1


	//----- nvinfo : EIATTR_MERCURY_ISA_VERSION
	.align		4
        /*01c4*/ 	.byte	0x03, 0x5f
        /*01c6*/ 	.short	0x0000


	//----- nvinfo : EIATTR_COOP_GROUP_MASK_REGIDS
	.align		4
        /*01c8*/ 	.byte	0x04, 0x29
        /*01ca*/ 	.short	(.L_64 - .L_63)


	//   ....[0]....
.L_63:
        /*01cc*/ 	.word	0xffffffff


	//   ....[1]....
        /*01d0*/ 	.word	0xffffffff


	//   ....[2]....
        /*01d4*/ 	.word	0xffffffff


	//   ....[3]....
        /*01d8*/ 	.word	0xffffffff


	//   ....[4]....
        /*01dc*/ 	.word	0xffffffff


	//   ....[5]....
        /*01e0*/ 	.word	0xffffffff


	//   ....[6]....
        /*01e4*/ 	.word	0xffffffff


	//   ....[7]....
        /*01e8*/ 	.word	0xffffffff


	//----- nvinfo : EIATTR_COOP_GROUP_INSTR_OFFSETS
	.align		4
.L_64:
        /*01ec*/ 	.byte	0x04, 0x28
        /*01ee*/ 	.short	(.L_66 - .L_65)


	//   ....[0]....
.L_65:
        /*01f0*/ 	.word	0x00000a70


	//   ....[1]....
        /*01f4*/ 	.word	0x00000a90


	//   ....[2]....
        /*01f8*/ 	.word	0x00000ab0


	//   ....[3]....
        /*01fc*/ 	.word	0x00000ad0


	//   ....[4]....
        /*0200*/ 	.word	0x00000d80


	//   ....[5]....
        /*0204*/ 	.word	0x00000dc0


	//   ....[6]....
        /*0208*/ 	.word	0x00000f50


	//   ....[7]....
        /*020c*/ 	.word	0x00000f60


	//----- nvinfo : EIATTR_EXIT_INSTR_OFFSETS
	.align		4
.L_66:
        /*0210*/ 	.byte	0x04, 0x1c
        /*0212*/ 	.short	(.L_68 - .L_67)


	//   ....[0]....
.L_67:
        /*0214*/ 	.word	0x00001c40


	//   ....[1]....
        /*0218*/ 	.word	0x00001ce0


	//----- nvinfo : EIATTR_REQNTID
	.align		4
.L_68:
        /*021c*/ 	.byte	0x04, 0x10
        /*021e*/ 	.short	(.L_70 - .L_69)
.L_69:
        /*0220*/ 	.word	0x00000100
        /*0224*/ 	.word	0x00000001
        /*0228*/ 	.word	0x00000001
.L_70:


//--------------------- .nv.callgraph             --------------------------
	.section	.nv.callgraph,"",@"SHT_CUDA_CALLGRAPH"
	.align	4
	.sectionentsize	8
	.align		4
        /*0000*/ 	.word	0x00000000
	.align		4
        /*0004*/ 	.word	0xffffffff
	.align		4
        /*0008*/ 	.word	0x00000000
	.align		4
        /*000c*/ 	.word	0xfffffffe
	.align		4
        /*0010*/ 	.word	0x00000000
	.align		4
        /*0014*/ 	.word	0xfffffffd
	.align		4
        /*0018*/ 	.word	0x00000000
	.align		4
        /*001c*/ 	.word	0xfffffffc


//--------------------- .nv.rel.action            --------------------------
	.section	.nv.rel.action,"",@"SHT_CUDA_RELOCINFO"
	.align	8
	.sectionentsize	8
        /*0000*/ 	.byte	0x73, 0x00, 0x00, 0x00, 0x00, 0x00, 0x00, 0x00, 0x00, 0x00, 0x00, 0x11, 0x25, 0x00, 0x05, 0x36


//--------------------- .nv.constant4             --------------------------
	.section	.nv.constant4,"a",@progbits
	.align	8
	.align		8
.nv.constant4:
        /*0000*/ 	.dword	_$_str


//--------------------- .nv.constant0.attn_fwd    --------------------------
	.section	.nv.constant0.attn_fwd,"a",@progbits
	.sectionflags	@""
	.align	4
.nv.constant0.attn_fwd:
	.zero		488


//--------------------- .text.attn_fwd            --------------------------
	.section	.text.attn_fwd,"ax",@progbits
	.sectioninfo	@"SHI_REGISTERS=64"
	.align	128
        .global         attn_fwd
        .type           attn_fwd,@function
        .size           attn_fwd,(.L_x_3 - attn_fwd)
        .other          attn_fwd,@"STO_CUDA_ENTRY STV_DEFAULT"
attn_fwd:
.text.attn_fwd:
[----:B------:R-:W-:Y:S02]  /*0000*/  MOV R1, c[0x0][0x28] ;  /* 0x00000a0000017a02 */ /* 0x000fe40000000f00 */
[----:B------:R-:W0:Y:S01]  /*0010*/  S2R R61, SR_TID.X ;  /* 0x00000000003d7919 */ /* 0x000e220000002100 */
[----:B------:R-:W-:Y:S01]  /*0020*/  MOV R4, c[0x0][0x198] ;  /* 0x0000660000047a02 */ /* 0x000fe20000000f00 */
[----:B------:R-:W-:Y:S02]  /*0030*/  ULDC.64 UR4, c[0x0][0x118] ;  /* 0x0000460000047ab9 */ /* 0x000fe40000000a00 */
[----:B------:R-:W1:Y:S04]  /*0040*/  S2R R57, SR_CTAID.X ;  /* 0x0000000000397919 */ /* 0x000e680000002500 */
[----:B------:R-:W2:Y:S01]  /*0050*/  S2R R34, SR_CTAID.Y ;  /* 0x0000000000227919 */ /* 0x000ea20000002600 */
[----:B0-----:R-:W-:Y:S02]  /*0060*/  LOP3.LUT R10, R61, 0x1f, RZ, 0xc0, !PT ;  /* 0x0000001f3d0a7812 */ /* 0x001fe400078ec0ff */
[----:B------:R-:W-:-:S02]  /*0070*/  SHF.R.U32.HI R60, RZ, 0x5, R61 ;  /* 0x00000005ff3c7819 */ /* 0x000fc4000001163d */
[----:B-1----:R-:W-:Y:S02]  /*0080*/  LEA R57, R57, R10, 0x5 ;  /* 0x0000000a39397211 */ /* 0x002fe400078e28ff */
[----:B------:R-:W-:Y:S01]  /*0090*/  SGXT.U32 R60, R60, 0x3 ;  /* 0x000000033c3c781a */ /* 0x000fe20000000000 */
[----:B--2---:R-:W-:Y:S01]  /*00a0*/  IMAD R0, R34, c[0x0][0x190], RZ ;  /* 0x0000640022007a24 */ /* 0x004fe200078e02ff */
[----:B------:R-:W-:Y:S01]  /*00b0*/  LEA.HI R6, R61, 0x18, RZ, 0x1b ;  /* 0x000000183d067811 */ /* 0x000fe200078fd8ff */
[----:B------:R-:W-:Y:S02]  /*00c0*/  IMAD R3, R57, c[0x0][0x194], RZ ;  /* 0x0000650039037a24 */ /* 0x000fe400078e02ff */
[----:B------:R-:W-:Y:S01]  /*00d0*/  IMAD R7, R60, c[0x0][0x198], RZ ;  /* 0x000066003c077a24 */ /* 0x000fe200078e02ff */
[C---:B------:R-:W-:Y:S01]  /*00e0*/  SHF.L.U32 R2, R0.reuse, 0x1, RZ ;  /* 0x0000000100027819 */ /* 0x040fe200000006ff */
[----:B------:R-:W-:Y:S01]  /*00f0*/  IMAD.HI R0, R0, 0x2, RZ ;  /* 0x0000000200007827 */ /* 0x000fe200078e02ff */
[----:B------:R-:W-:-:S02]  /*0100*/  SHF.L.U32 R5, R3, 0x1, RZ ;  /* 0x0000000103057819 */ /* 0x000fc400000006ff */
[C---:B------:R-:W-:Y:S01]  /*0110*/  LEA R9, R4.reuse, R7, 0x3 ;  /* 0x0000000704097211 */ /* 0x040fe200078e18ff */
[----:B------:R-:W-:Y:S01]  /*0120*/  IMAD.HI R3, R3, 0x2, RZ ;  /* 0x0000000203037827 */ /* 0x000fe200078e02ff */
[----:B------:R-:W-:Y:S02]  /*0130*/  IADD3 R8, P0, P1, R5, c[0x0][0x160], R2 ;  /* 0x0000580005087a10 */ /* 0x000fe4000791e002 */
[----:B------:R-:W-:Y:S01]  /*0140*/  LEA R11, R4, R9, 0x3 ;  /* 0x00000009040b7211 */ /* 0x000fe200078e18ff */
[----:B------:R-:W-:Y:S01]  /*0150*/  IMAD R12, R6, c[0x0][0x198], RZ ;  /* 0x00006600060c7a24 */ /* 0x000fe200078e02ff */
[----:B------:R-:W-:Y:S02]  /*0160*/  IADD3.X R0, R3, c[0x0][0x164], R0, P0, P1 ;  /* 0x0000590003007a10 */ /* 0x000fe400007e2400 */
[-C--:B------:R-:W-:Y:S02]  /*0170*/  LEA R2, P0, R7, R8.reuse, 0x1 ;  /* 0x0000000807027211 */ /* 0x080fe400078008ff */
[----:B------:R-:W-:-:S02]  /*0180*/  LEA R4, P1, R9, R8, 0x1 ;  /* 0x0000000809047211 */ /* 0x000fc400078208ff */
[-C--:B------:R-:W-:Y:S02]  /*0190*/  LEA R6, P2, R11, R8.reuse, 0x1 ;  /* 0x000000080b067211 */ /* 0x080fe400078408ff */
[C---:B------:R-:W-:Y:S02]  /*01a0*/  LEA R8, P3, R12.reuse, R8, 0x1 ;  /* 0x000000080c087211 */ /* 0x040fe400078608ff */
[-C--:B------:R-:W-:Y:S02]  /*01b0*/  LEA.HI.X.SX32 R3, R7, R0.reuse, 0x1, P0 ;  /* 0x0000000007037211 */ /* 0x080fe400000f0eff */
[-C--:B------:R-:W-:Y:S02]  /*01c0*/  LEA.HI.X.SX32 R5, R9, R0.reuse, 0x1, P1 ;  /* 0x0000000009057211 */ /* 0x080fe400008f0eff */
[-C--:B------:R-:W-:Y:S02]  /*01d0*/  LEA.HI.X.SX32 R7, R11, R0.reuse, 0x1, P2 ;  /* 0x000000000b077211 */ /* 0x080fe400010f0eff */
[----:B------:R-:W-:Y:S01]  /*01e0*/  LEA.HI.X.SX32 R9, R12, R0, 0x1, P3 ;  /* 0x000000000c097211 */ /* 0x000fe200018f0eff */
[----:B------:R-:W2:Y:S04]  /*01f0*/  LDG.E.U16 R3, [R2.64] ;  /* 0x0000000402037981 */ /* 0x000ea8000c1e1500 */
[----:B------:R0:W3:Y:S04]  /*0200*/  LDG.E.U16 R11, [R4.64] ;  /* 0x00000004040b7981 */ /* 0x0000e8000c1e1500 */
[----:B------:R1:W4:Y:S04]  /*0210*/  LDG.E.U16 R13, [R6.64] ;  /* 0x00000004060d7981 */ /* 0x000328000c1e1500 */
[----:B------:R5:W4:Y:S01]  /*0220*/  LDG.E.U16 R15, [R8.64] ;  /* 0x00000004080f7981 */ /* 0x000b22000c1e1500 */
[C---:B------:R-:W-:Y:S01]  /*0230*/  LOP3.LUT R16, R61.reuse, 0xc0, RZ, 0xc0, !PT ;  /* 0x000000c03d107812 */ /* 0x040fe200078ec0ff */
[----:B------:R-:W-:Y:S01]  /*0240*/  CS2R R28, SRZ ;  /* 0x00000000001c7805 */ /* 0x000fe2000001ff00 */
[C---:B------:R-:W-:Y:S01]  /*0250*/  SHF.L.U32 R14, R61.reuse, 0x1, RZ ;  /* 0x000000013d0e7819 */ /* 0x040fe200000006ff */
[----:B------:R-:W-:Y:S01]  /*0260*/  CS2R R30, SRZ ;  /* 0x00000000001e7805 */ /* 0x000fe2000001ff00 */
[----:B------:R-:W-:Y:S01]  /*0270*/  SHF.R.U32.HI R0, RZ, 0x2, R16 ;  /* 0x00000002ff007819 */ /* 0x000fe20000011610 */
[----:B-1----:R-:W-:Y:S01]  /*0280*/  IMAD.MOV.U32 R7, RZ, RZ, 0x3f800000 ;  /* 0x3f800000ff077424 */ /* 0x002fe200078e00ff */
[----:B------:R-:W-:Y:S01]  /*0290*/  MOV R12, c[0x0][0x1d0] ;  /* 0x00007400000c7a02 */ /* 0x000fe20000000f00 */
[----:B------:R-:W-:Y:S01]  /*02a0*/  CS2R R16, SRZ ;  /* 0x0000000000107805 */ /* 0x000fe2000001ff00 */
[----:B------:R-:W-:Y:S01]  /*02b0*/  LOP3.LUT R0, R0, 0x1fe, R14, 0x78, !PT ;  /* 0x000001fe00007812 */ /* 0x000fe200078e780e */
[----:B------:R-:W-:Y:S01]  /*02c0*/  CS2R R18, SRZ ;  /* 0x0000000000127805 */ /* 0x000fe2000001ff00 */
[----:B------:R-:W-:Y:S01]  /*02d0*/  ISETP.GE.AND P0, PT, R12, 0x1, PT ;  /* 0x000000010c00780c */ /* 0x000fe20003f06270 */
[----:B------:R-:W-:Y:S01]  /*02e0*/  CS2R R20, SRZ ;  /* 0x0000000000147805 */ /* 0x000fe2000001ff00 */
[----:B-----5:R-:W-:Y:S01]  /*02f0*/  MOV R8, 0xff800000 ;  /* 0xff80000000087802 */ /* 0x020fe20000000f00 */
[----:B------:R-:W-:Y:S01]  /*0300*/  CS2R R22, SRZ ;  /* 0x0000000000167805 */ /* 0x000fe2000001ff00 */
[----:B0-----:R-:W-:Y:S01]  /*0310*/  MOV R5, 0x3f800000 ;  /* 0x3f80000000057802 */ /* 0x001fe20000000f00 */
[----:B------:R-:W-:Y:S01]  /*0320*/  CS2R R24, SRZ ;  /* 0x0000000000187805 */ /* 0x000fe2000001ff00 */
[----:B------:R-:W-:Y:S01]  /*0330*/  MOV R9, 0xff800000 ;  /* 0xff80000000097802 */ /* 0x000fe20000000f00 */
[----:B------:R-:W-:Y:S01]  /*0340*/  CS2R R26, SRZ ;  /* 0x00000000001a7805 */ /* 0x000fe2000001ff00 */
[----:B------:R-:W-:-:S02]  /*0350*/  SHF.L.U32 R33, R61, 0x3, RZ ;  /* 0x000000033d217819 */ /* 0x000fc400000006ff */
[----:B------:R-:W-:Y:S01]  /*0360*/  SHF.L.U32 R32, R61, 0x5, RZ ;  /* 0x000000053d207819 */ /* 0x000fe200000006ff */
[----:B--2---:R0:W-:Y:S04]  /*0370*/  STS.U16 [R0], R3 ;  /* 0x0000000300007388 */ /* 0x0041e80000000400 */
[----:B---3--:R0:W-:Y:S04]  /*0380*/  STS.U16 [R0+0x200], R11 ;  /* 0x0002000b00007388 */ /* 0x0081e80000000400 */
[----:B----4-:R0:W-:Y:S04]  /*0390*/  STS.U16 [R0+0x400], R13 ;  /* 0x0004000d00007388 */ /* 0x0101e80000000400 */
[----:B------:R0:W-:Y:S01]  /*03a0*/  STS.U16 [R0+0x600], R15 ;  /* 0x0006000f00007388 */ /* 0x0001e20000000400 */
[----:B------:R-:W-:Y:S05]  /*03b0*/  @!P0 BRA `(.L_x_0) ;  /* 0x00000c7000008947 */ /* 0x000fea0003800000 */
[----:B------:R-:W-:Y:S01]  /*03c0*/  IMAD R10, R10, c[0x0][0x1a8], RZ ;  /* 0x00006a000a0a7a24 */ /* 0x000fe200078e02ff */
[----:B------:R-:W-:Y:S01]  /*03d0*/  LOP3.LUT R6, R61, 0xf, RZ, 0xc0, !PT ;  /* 0x0000000f3d067812 */ /* 0x000fe200078ec0ff */
[----:B------:R-:W-:Y:S01]  /*03e0*/  IMAD R2, R34, c[0x0][0x1a0], RZ ;  /* 0x0000680022027a24 */ /* 0x000fe200078e02ff */
[----:B------:R-:W-:Y:S01]  /*03f0*/  SHF.R.S32.HI R8, RZ, 0x6, R61 ;  /* 0x00000006ff087819 */ /* 0x000fe2000001143d */
[----:B------:R-:W-:Y:S01]  /*0400*/  IMAD R5, R60, c[0x0][0x1a4], RZ ;  /* 0x000069003c057a24 */ /* 0x000fe200078e02ff */
[C---:B------:R-:W-:Y:S01]  /*0410*/  SHF.L.U32 R4, R10.reuse, 0x1, RZ ;  /* 0x000000010a047819 */ /* 0x040fe200000006ff */
[----:B------:R-:W-:Y:S01]  /*0420*/  IMAD.HI R10, R10, 0x2, RZ ;  /* 0x000000020a0a7827 */ /* 0x000fe200078e02ff */
[----:B0-----:R-:W-:Y:S01]  /*0430*/  SHF.L.U32 R3, R2, 0x1, RZ ;  /* 0x0000000102037819 */ /* 0x001fe200000006ff */
[----:B------:R-:W-:Y:S01]  /*0440*/  CS2R R28, SRZ ;  /* 0x00000000001c7805 */ /* 0x000fe2000001ff00 */
[----:B------:R-:W-:Y:S01]  /*0450*/  SGXT R8, R8, 0x1 ;  /* 0x000000010808781a */ /* 0x000fe20000000200 */
[----:B------:R-:W-:Y:S01]  /*0460*/  IMAD R6, R6, c[0x0][0x1b4], RZ ;  /* 0x00006d0006067a24 */ /* 0x000fe200078e02ff */
[----:B------:R-:W-:Y:S01]  /*0470*/  IADD3 R52, P0, P1, R4, c[0x0][0x168], R3 ;  /* 0x00005a0004347a10 */ /* 0x000fe2000791e003 */
[----:B------:R-:W-:Y:S01]  /*0480*/  IMAD.HI R3, R2, 0x2, RZ ;  /* 0x0000000202037827 */ /* 0x000fe200078e02ff */
[----:B------:R-:W-:Y:S01]  /*0490*/  MOV R4, c[0x0][0x1a4] ;  /* 0x0000690000047a02 */ /* 0x000fe20000000f00 */
[----:B------:R-:W-:Y:S01]  /*04a0*/  CS2R R30, SRZ ;  /* 0x00000000001e7805 */ /* 0x000fe2000001ff00 */
[----:B------:R-:W-:Y:S01]  /*04b0*/  SHF.L.U32 R7, R6, 0x1, RZ ;  /* 0x0000000106077819 */ /* 0x000fe200000006ff */
[----:B------:R-:W-:Y:S01]  /*04c0*/  IMAD R2, R34, c[0x0][0x1b0], RZ ;  /* 0x00006c0022027a24 */ /* 0x000fe200078e02ff */
[----:B------:R-:W-:Y:S01]  /*04d0*/  IADD3.X R10, R10, c[0x0][0x16c], R3, P0, P1 ;  /* 0x00005b000a0a7a10 */ /* 0x000fe200007e2403 */
[----:B------:R-:W-:Y:S01]  /*04e0*/  IMAD.HI R9, R6, 0x2, RZ ;  /* 0x0000000206097827 */ /* 0x000fe200078e02ff */
[----:B------:R-:W-:Y:S01]  /*04f0*/  LEA R3, R4, R5, 0x3 ;  /* 0x0000000504037211 */ /* 0x000fe200078e18ff */
[----:B------:R-:W-:Y:S01]  /*0500*/  CS2R R16, SRZ ;  /* 0x0000000000107805 */ /* 0x000fe2000001ff00 */
[C---:B------:R-:W-:Y:S01]  /*0510*/  SHF.L.U32 R4, R2.reuse, 0x1, RZ ;  /* 0x0000000102047819 */ /* 0x040fe200000006ff */
[----:B------:R-:W-:Y:S01]  /*0520*/  IMAD.HI R2, R2, 0x2, RZ ;  /* 0x0000000202027827 */ /* 0x000fe200078e02ff */
[-C--:B------:R-:W-:Y:S01]  /*0530*/  LEA R58, P0, R5, R52.reuse, 0x1 ;  /* 0x00000034053a7211 */ /* 0x080fe200078008ff */
[----:B------:R-:W-:Y:S01]  /*0540*/  CS2R R18, SRZ ;  /* 0x0000000000127805 */ /* 0x000fe2000001ff00 */
[----:B------:R-:W-:Y:S01]  /*0550*/  IADD3 R7, P2, P3, R7, c[0x0][0x170], R4 ;  /* 0x00005c0007077a10 */ /* 0x000fe20007b5e004 */
[----:B------:R-:W-:Y:S01]  /*0560*/  IMAD.MOV.U32 R11, RZ, RZ, c[0x0][0x1b8] ;  /* 0x00006e00ff0b7624 */ /* 0x000fe200078e00ff */
[----:B------:R-:W-:Y:S01]  /*0570*/  LEA R52, P1, R3, R52, 0x1 ;  /* 0x0000003403347211 */ /* 0x000fe200078208ff */
[----:B------:R-:W-:Y:S01]  /*0580*/  IMAD.MOV.U32 R44, RZ, RZ, -0x800000 ;  /* 0xff800000ff2c7424 */ /* 0x000fe200078e00ff */
[----:B------:R-:W-:Y:S01]  /*0590*/  IADD3.X R9, R9, c[0x0][0x174], R2, P2, P3 ;  /* 0x00005d0009097a10 */ /* 0x000fe200017e6402 */
[----:B------:R-:W-:Y:S01]  /*05a0*/  CS2R R20, SRZ ;  /* 0x0000000000147805 */ /* 0x000fe2000001ff00 */
[--C-:B------:R-:W-:Y:S01]  /*05b0*/  SHF.R.U32.HI R2, RZ, 0x4, R61.reuse ;  /* 0x00000004ff027819 */ /* 0x100fe2000001163d */
[----:B------:R-:W-:Y:S01]  /*05c0*/  CS2R R22, SRZ ;  /* 0x0000000000167805 */ /* 0x000fe2000001ff00 */
[----:B------:R-:W-:Y:S01]  /*05d0*/  SHF.R.S32.HI R6, RZ, 0x2, R61 ;  /* 0x00000002ff067819 */ /* 0x000fe2000001143d */
[----:B------:R-:W-:Y:S01]  /*05e0*/  CS2R R24, SRZ ;  /* 0x0000000000187805 */ /* 0x000fe2000001ff00 */
[----:B------:R-:W-:Y:S01]  /*05f0*/  LEA.HI.X.SX32 R53, R3, R10, 0x1, P1 ;  /* 0x0000000a03357211 */ /* 0x000fe200008f0eff */
[----:B------:R-:W-:Y:S01]  /*0600*/  CS2R R26, SRZ ;  /* 0x00000000001a7805 */ /* 0x000fe2000001ff00 */
[----:B------:R-:W-:-:S02]  /*0610*/  SGXT.U32 R2, R2, 0x4 ;  /* 0x000000040202781a */ /* 0x000fc40000000000 */
[----:B------:R-:W-:Y:S02]  /*0620*/  SHF.L.U32 R3, R61, 0x6, RZ ;  /* 0x000000063d037819 */ /* 0x000fe400000006ff */
[----:B------:R-:W-:Y:S01]  /*0630*/  SGXT R6, R6, 0x1 ;  /* 0x000000010606781a */ /* 0x000fe20000000200 */
[----:B------:R-:W-:Y:S01]  /*0640*/  IMAD R2, R2, c[0x0][0x1b8], RZ ;  /* 0x00006e0002027a24 */ /* 0x000fe200078e02ff */
[----:B------:R-:W-:Y:S02]  /*0650*/  LEA.HI.X.SX32 R59, R5, R10, 0x1, P0 ;  /* 0x0000000a053b7211 */ /* 0x000fe400000f0eff */
[----:B------:R-:W-:Y:S02]  /*0660*/  LOP3.LUT R5, R61, 0x10, RZ, 0xc0, !PT ;  /* 0x000000103d057812 */ /* 0x000fe400078ec0ff */
[----:B------:R-:W-:Y:S02]  /*0670*/  LOP3.LUT R3, R3, 0x1c0, RZ, 0xc0, !PT ;  /* 0x000001c003037812 */ /* 0x000fe400078ec0ff */
[----:B------:R-:W-:-:S02]  /*0680*/  LOP3.LUT R4, R14, 0x10, RZ, 0xc0, !PT ;  /* 0x000000100e047812 */ /* 0x000fc400078ec0ff */
[----:B------:R-:W-:Y:S02]  /*0690*/  LOP3.LUT R6, R6, 0x90, RZ, 0xc0, !PT ;  /* 0x0000009006067812 */ /* 0x000fe400078ec0ff */
[----:B------:R-:W-:Y:S02]  /*06a0*/  SHF.L.U32 R56, R5, 0x5, RZ ;  /* 0x0000000505387819 */ /* 0x000fe400000006ff */
[----:B------:R-:W-:Y:S02]  /*06b0*/  LOP3.LUT R55, R3, 0x30, R33, 0xf8, !PT ;  /* 0x0000003003377812 */ /* 0x000fe400078ef821 */
[----:B------:R-:W-:Y:S01]  /*06c0*/  LOP3.LUT R4, R4, 0x20, R61, 0xf8, !PT ;  /* 0x0000002004047812 */ /* 0x000fe200078ef83d */
[----:B------:R-:W-:Y:S01]  /*06d0*/  IMAD R47, R5, -0x10, R56 ;  /* 0xfffffff0052f7824 */ /* 0x000fe200078e0238 */
[----:B------:R-:W-:Y:S02]  /*06e0*/  LEA R3, R11, R2, 0x4 ;  /* 0x000000020b037211 */ /* 0x000fe400078e20ff */
[----:B------:R-:W-:-:S02]  /*06f0*/  LOP3.LUT R6, R6, 0x60, R32, 0xf8, !PT ;  /* 0x0000006006067812 */ /* 0x000fc400078ef820 */
[----:B------:R-:W-:Y:S02]  /*0700*/  LOP3.LUT R5, R55, R4, RZ, 0x3c, !PT ;  /* 0x0000000437057212 */ /* 0x000fe400078e3cff */
[-C--:B------:R-:W-:Y:S02]  /*0710*/  LEA R50, P0, R2, R7.reuse, 0x1 ;  /* 0x0000000702327211 */ /* 0x080fe400078008ff */
[----:B------:R-:W-:Y:S02]  /*0720*/  LEA R48, P1, R3, R7, 0x1 ;  /* 0x0000000703307211 */ /* 0x000fe400078208ff */
[----:B------:R-:W-:Y:S02]  /*0730*/  LOP3.LUT R6, R6, 0x10, R14, 0x78, !PT ;  /* 0x0000001006067812 */ /* 0x000fe400078e780e */
[----:B------:R-:W-:Y:S02]  /*0740*/  LOP3.LUT R8, R8, 0x90, RZ, 0xc0, !PT ;  /* 0x0000009008087812 */ /* 0x000fe400078ec0ff */
[----:B------:R-:W-:-:S02]  /*0750*/  IADD3 R56, R56, R5, RZ ;  /* 0x0000000538387210 */ /* 0x000fc40007ffe0ff */
[-C--:B------:R-:W-:Y:S02]  /*0760*/  LEA.HI.X.SX32 R51, R2, R9.reuse, 0x1, P0 ;  /* 0x0000000902337211 */ /* 0x080fe400000f0eff */
[----:B------:R-:W-:Y:S02]  /*0770*/  LEA.HI.X.SX32 R49, R3, R9, 0x1, P1 ;  /* 0x0000000903317211 */ /* 0x000fe400008f0eff */
[----:B------:R-:W-:Y:S02]  /*0780*/  IADD3 R47, R6, R47, RZ ;  /* 0x0000002f062f7210 */ /* 0x000fe40007ffe0ff */
[----:B------:R-:W-:Y:S02]  /*0790*/  MOV R5, 0x3f800000 ;  /* 0x3f80000000057802 */ /* 0x000fe40000000f00 */
[----:B------:R-:W-:Y:S02]  /*07a0*/  MOV R3, 0xff800000 ;  /* 0xff80000000037802 */ /* 0x000fe40000000f00 */
[----:B------:R-:W-:-:S02]  /*07b0*/  MOV R6, RZ ;  /* 0x000000ff00067202 */ /* 0x000fc40000000f00 */
[----:B------:R-:W-:Y:S02]  /*07c0*/  MOV R2, RZ ;  /* 0x000000ff00027202 */ /* 0x000fe40000000f00 */
[----:B------:R-:W-:Y:S02]  /*07d0*/  MOV R7, 0x3f800000 ;  /* 0x3f80000000077802 */ /* 0x000fe40000000f00 */
[----:B------:R-:W-:Y:S02]  /*07e0*/  MOV R4, RZ ;  /* 0x000000ff00047202 */ /* 0x000fe40000000f00 */
[--C-:B------:R-:W-:Y:S02]  /*07f0*/  LOP3.LUT R55, R55, 0x30, R14.reuse, 0x78, !PT ;  /* 0x0000003037377812 */ /* 0x100fe400078e780e */
[----:B------:R-:W-:Y:S02]  /*0800*/  LOP3.LUT R54, R8, 0x17e, R14, 0x78, !PT ;  /* 0x0000017e08367812 */ /* 0x000fe400078e780e */
.L_x_1:
[----:B------:R-:W-:-:S04]  /*0810*/  IMAD.WIDE R8, R6, 0x2, R58 ;  /* 0x0000000206087825 */ /* 0x000fc800078e023a */
[----:B------:R-:W-:Y:S01]  /*0820*/  IMAD.WIDE R10, R6, 0x2, R52 ;  /* 0x00000002060a7825 */ /* 0x000fe200078e0234 */
[----:B------:R0:W2:Y:S04]  /*0830*/  LDG.E.U16 R13, [R8.64] ;  /* 0x00000004080d7981 */ /* 0x0000a8000c1e1500 */
[----:B------:R1:W3:Y:S04]  /*0840*/  LDG.E.U16 R15, [R10.64] ;  /* 0x000000040a0f7981 */ /* 0x0002e8000c1e1500 */
[----:B------:R-:W-:Y:S01]  /*0850*/  BAR.SYNC.DEFER_BLOCKING 0x0 ;  /* 0x0000000000007b1d */ /* 0x000fe20000010000 */
[----:B0-----:R-:W-:-:S04]  /*0860*/  IMAD.WIDE R8, R2, 0x2, R48 ;  /* 0x0000000202087825 */ /* 0x001fc800078e0230 */
[----:B-1----:R-:W-:Y:S01]  /*0870*/  IMAD.WIDE R10, R2, 0x2, R50 ;  /* 0x00000002020a7825 */ /* 0x002fe200078e0232 */
[----:B--2---:R-:W-:Y:S04]  /*0880*/  STS.U16 [R0+0x800], R13 ;  /* 0x0008000d00007388 */ /* 0x004fe80000000400 */
[----:B---3--:R-:W-:Y:S04]  /*0890*/  STS.U16 [R0+0xa00], R15 ;  /* 0x000a000f00007388 */ /* 0x008fe80000000400 */
[----:B------:R-:W-:Y:S06]  /*08a0*/  BAR.SYNC.DEFER_BLOCKING 0x0 ;  /* 0x0000000000007b1d */ /* 0x000fec0000010000 */
[----:B------:R0:W2:Y:S04]  /*08b0*/  LDG.E.U16 R45, [R10.64] ;  /* 0x000000040a2d7981 */ /* 0x0000a8000c1e1500 */
[----:B------:R0:W3:Y:S01]  /*08c0*/  LDG.E.U16 R46, [R8.64] ;  /* 0x00000004082e7981 */ /* 0x0000e2000c1e1500 */
[----:B------:R-:W-:-:S03]  /*08d0*/  IADD3 R4, R4, 0x10, RZ ;  /* 0x0000001004047810 */ /* 0x000fc60007ffe0ff */
[----:B------:R-:W-:Y:S01]  /*08e0*/  LDSM.16.MT88.4 R40, [R56] ;  /* 0x000000003828783b */ /* 0x000fe20000004200 */
[----:B------:R-:W-:-:S03]  /*08f0*/  ISETP.GE.AND P0, PT, R4, c[0x0][0x1d0], PT ;  /* 0x0000740004007a0c */ /* 0x000fc60003f06270 */
[----:B------:R-:W1:Y:S04]  /*0900*/  LDSM.16.M88.4 R12, [R55+0x800] ;  /* 0x00080000370c783b */ /* 0x000e680000000200 */
[----:B0-----:R-:W0:Y:S04]  /*0910*/  LDSM.16.M88.4 R8, [R55+0xa00] ;  /* 0x000a00003708783b */ /* 0x001e280000000200 */
[----:B------:R-:W4:Y:S04]  /*0920*/  LDSM.16.MT88.4 R32, [R56+0x400] ;  /* 0x000400003820783b */ /* 0x000f280000004200 */
[----:B------:R-:W-:Y:S01]  /*0930*/  BAR.SYNC.DEFER_BLOCKING 0x0 ;  /* 0x0000000000007b1d */ /* 0x000fe20000010000 */
[C---:B-1----:R-:W-:Y:S08]  /*0940*/  HMMA.16816.F32.BF16 R36, R40.reuse, R12, RZ ;  /* 0x0000000c2824723c */ /* 0x042ff000000418ff */
[----:B0-----:R-:W-:Y:S11]  /*0950*/  HMMA.16816.F32.BF16 R40, R40, R8, RZ ;  /* 0x000000082828723c */ /* 0x001ff600000418ff */
[----:B------:R-:W-:Y:S05]  /*0960*/  @!UPT UIADD3 URZ, URZ, URZ, URZ ;  /* 0x0000003f3f3ff290 */ /* 0x000fea000fffe03f */
[C---:B----4-:R-:W-:Y:S08]  /*0970*/  HMMA.16816.F32.BF16 R36, R32.reuse, R14, R36 ;  /* 0x0000000e2024723c */ /* 0x050ff00000041824 */
[----:B------:R-:W-:Y:S11]  /*0980*/  HMMA.16816.F32.BF16 R40, R32, R10, R40 ;  /* 0x0000000a2028723c */ /* 0x000ff60000041828 */
[----:B------:R-:W-:Y:S05]  /*0990*/  @!UPT UIADD3 URZ, URZ, URZ, URZ ;  /* 0x0000003f3f3ff290 */ /* 0x000fea000fffe03f */
[----:B------:R-:W-:Y:S02]  /*09a0*/  FMUL R12, R36, c[0x0][0x188] ;  /* 0x00006200240c7a20 */ /* 0x000fe40000400000 */
[----:B------:R-:W-:-:S05]  /*09b0*/  FMUL R11, R37, c[0x0][0x188] ;  /* 0x00006200250b7a20 */ /* 0x000fca0000400000 */
[----:B------:R-:W-:Y:S01]  /*09c0*/  FMNMX R11, R12, R11, !PT ;  /* 0x0000000b0c0b7209 */ /* 0x000fe20007800000 */
[----:B------:R-:W-:Y:S02]  /*09d0*/  FMUL R8, R40, c[0x0][0x188] ;  /* 0x0000620028087a20 */ /* 0x000fe40000400000 */
[----:B------:R-:W-:Y:S02]  /*09e0*/  FMUL R12, R39, c[0x0][0x188] ;  /* 0x00006200270c7a20 */ /* 0x000fe40000400000 */
[----:B------:R-:W-:Y:S01]  /*09f0*/  FMUL R10, R42, c[0x0][0x188] ;  /* 0x000062002a0a7a20 */ /* 0x000fe20000400000 */
[----:B------:R-:W-:Y:S01]  /*0a00*/  FMNMX R8, R8, R11, !PT ;  /* 0x0000000b08087209 */ /* 0x000fe20007800000 */
[----:B------:R-:W-:Y:S02]  /*0a10*/  FMUL R11, R38, c[0x0][0x188] ;  /* 0x00006200260b7a20 */ /* 0x000fe40000400000 */
[----:B------:R-:W-:-:S03]  /*0a20*/  FMUL R9, R41, c[0x0][0x188] ;  /* 0x0000620029097a20 */ /* 0x000fc60000400000 */
[----:B------:R-:W-:Y:S01]  /*0a30*/  FMNMX R13, R11, R12, !PT ;  /* 0x0000000c0b0d7209 */ /* 0x000fe20007800000 */
[----:B------:R-:W-:Y:S01]  /*0a40*/  FMUL R11, R43, c[0x0][0x188] ;  /* 0x000062002b0b7a20 */ /* 0x000fe20000400000 */
[----:B------:R-:W-:Y:S02]  /*0a50*/  FMNMX R9, R9, R8, !PT ;  /* 0x0000000809097209 */ /* 0x000fe40007800000 */
[----:B------:R-:W-:-:S03]  /*0a60*/  FMNMX R10, R10, R13, !PT ;  /* 0x0000000d0a0a7209 */ /* 0x000fc60007800000 */
[----:B------:R-:W0:Y:S01]  /*0a70*/  SHFL.BFLY PT, R8, R9, 0x2, 0x1f ;  /* 0x0c401f0009087f89 */ /* 0x000e2200000e0000 */
[----:B------:R-:W-:-:S05]  /*0a80*/  FMNMX R10, R11, R10, !PT ;  /* 0x0000000a0b0a7209 */ /* 0x000fca0007800000 */
[----:B------:R-:W1:Y:S01]  /*0a90*/  SHFL.BFLY PT, R13, R10, 0x2, 0x1f ;  /* 0x0c401f000a0d7f89 */ /* 0x000e6200000e0000 */
[----:B0-----:R-:W-:-:S05]  /*0aa0*/  FMNMX R11, R9, R8, !PT ;  /* 0x00000008090b7209 */ /* 0x001fca0007800000 */
[----:B------:R-:W0:Y:S01]  /*0ab0*/  SHFL.BFLY PT, R8, R11, 0x1, 0x1f ;  /* 0x0c201f000b087f89 */ /* 0x000e2200000e0000 */
[----:B-1----:R-:W-:-:S05]  /*0ac0*/  FMNMX R12, R10, R13, !PT ;  /* 0x0000000d0a0c7209 */ /* 0x002fca0007800000 */
[----:B------:R-:W1:Y:S01]  /*0ad0*/  SHFL.BFLY PT, R9, R12, 0x1, 0x1f ;  /* 0x0c201f000c097f89 */ /* 0x000e6200000e0000 */
[----:B0-----:R-:W-:-:S04]  /*0ae0*/  FMNMX R8, R11, R8, !PT ;  /* 0x000000080b087209 */ /* 0x001fc80007800000 */
[----:B------:R-:W-:Y:S02]  /*0af0*/  FMNMX R8, R8, R3, !PT ;  /* 0x0000000308087209 */ /* 0x000fe40007800000 */
[----:B-1----:R-:W-:-:S03]  /*0b00*/  FMNMX R9, R12, R9, !PT ;  /* 0x000000090c097209 */ /* 0x002fc60007800000 */
[--C-:B------:R-:W-:Y:S01]  /*0b10*/  FFMA R36, R36, c[0x0][0x188], -R8.reuse ;  /* 0x0000620024247a23 */ /* 0x100fe20000000808 */
[----:B------:R-:W-:Y:S01]  /*0b20*/  FMNMX R9, R9, R44, !PT ;  /* 0x0000002c09097209 */ /* 0x000fe20007800000 */
[--C-:B------:R-:W-:Y:S02]  /*0b30*/  FFMA R37, R37, c[0x0][0x188], -R8.reuse ;  /* 0x0000620025257a23 */ /* 0x100fe40000000808 */
[----:B------:R-:W-:Y:S02]  /*0b40*/  FMUL R36, R36, 1.4426950216293334961 ;  /* 0x3fb8aa3b24247820 */ /* 0x000fe40000400000 */
[--C-:B------:R-:W-:Y:S02]  /*0b50*/  FFMA R39, R39, c[0x0][0x188], -R9.reuse ;  /* 0x0000620027277a23 */ /* 0x100fe40000000809 */
[----:B------:R-:W-:Y:S02]  /*0b60*/  FFMA R11, R38, c[0x0][0x188], -R9 ;  /* 0x00006200260b7a23 */ /* 0x000fe40000000809 */
[----:B------:R-:W-:Y:S01]  /*0b70*/  FMUL R10, R37, 1.4426950216293334961 ;  /* 0x3fb8aa3b250a7820 */ /* 0x000fe20000400000 */
[----:B------:R-:W-:Y:S01]  /*0b80*/  MUFU.EX2 R36, R36 ;  /* 0x0000002400247308 */ /* 0x000fe20000000800 */
[----:B------:R-:W-:-:S02]  /*0b90*/  FFMA R40, R40, c[0x0][0x188], -R8 ;  /* 0x0000620028287a23 */ /* 0x000fc40000000808 */
[----:B------:R-:W-:Y:S02]  /*0ba0*/  FMUL R33, R39, 1.4426950216293334961 ;  /* 0x3fb8aa3b27217820 */ /* 0x000fe40000400000 */
[--C-:B------:R-:W-:Y:S02]  /*0bb0*/  FFMA R42, R42, c[0x0][0x188], -R9.reuse ;  /* 0x000062002a2a7a23 */ /* 0x100fe40000000809 */
[----:B------:R-:W-:Y:S01]  /*0bc0*/  FMUL R11, R11, 1.4426950216293334961 ;  /* 0x3fb8aa3b0b0b7820 */ /* 0x000fe20000400000 */
[----:B------:R-:W0:Y:S01]  /*0bd0*/  MUFU.EX2 R10, R10 ;  /* 0x0000000a000a7308 */ /* 0x000e220000000800 */
[----:B------:R-:W-:Y:S02]  /*0be0*/  FMUL R32, R40, 1.4426950216293334961 ;  /* 0x3fb8aa3b28207820 */ /* 0x000fe40000400000 */
[----:B------:R-:W-:Y:S02]  /*0bf0*/  FMUL R39, R42, 1.4426950216293334961 ;  /* 0x3fb8aa3b2a277820 */ /* 0x000fe40000400000 */
[----:B------:R-:W-:-:S02]  /*0c00*/  FFMA R43, R43, c[0x0][0x188], -R9 ;  /* 0x000062002b2b7a23 */ /* 0x000fc40000000809 */
[----:B------:R-:W-:Y:S01]  /*0c10*/  FFMA R41, R41, c[0x0][0x188], -R8 ;  /* 0x0000620029297a23 */ /* 0x000fe20000000808 */
[----:B------:R0:W-:Y:S01]  /*0c20*/  MUFU.EX2 R37, R11 ;  /* 0x0000000b00257308 */ /* 0x0001e20000000800 */
[----:B------:R-:W-:Y:S02]  /*0c30*/  FMUL R34, R43, 1.4426950216293334961 ;  /* 0x3fb8aa3b2b227820 */ /* 0x000fe40000400000 */
[----:B------:R-:W-:Y:S02]  /*0c40*/  FMUL R41, R41, 1.4426950216293334961 ;  /* 0x3fb8aa3b29297820 */ /* 0x000fe40000400000 */
[----:B------:R-:W-:Y:S02]  /*0c50*/  FADD R3, -R8, R3 ;  /* 0x0000000308037221 */ /* 0x000fe40000000100 */
[----:B------:R-:W-:Y:S01]  /*0c60*/  FADD R35, -R9, R44 ;  /* 0x0000002c09237221 */ /* 0x000fe20000000100 */
[----:B------:R-:W1:Y:S01]  /*0c70*/  MUFU.EX2 R33, R33 ;  /* 0x0000002100217308 */ /* 0x000e620000000800 */
[----:B0-----:R-:W-:Y:S01]  /*0c80*/  FADD R11, R36, R10 ;  /* 0x0000000a240b7221 */ /* 0x001fe20000000000 */
[----:B------:R-:W-:Y:S01]  /*0c90*/  F2FP.BF16.PACK_AB R36, R10, R36 ;  /* 0x000000240a24723e */ /* 0x000fe200000010ff */
[----:B------:R-:W-:Y:S01]  /*0ca0*/  FMUL R3, R3, 1.4426950216293334961 ;  /* 0x3fb8aa3b03037820 */ /* 0x000fe20000400000 */
[----:B------:R-:W-:Y:S01]  /*0cb0*/  MOV R44, R9 ;  /* 0x00000009002c7202 */ /* 0x000fe20000000f00 */
[----:B------:R-:W-:-:S03]  /*0cc0*/  FMUL R10, R35, 1.4426950216293334961 ;  /* 0x3fb8aa3b230a7820 */ /* 0x000fc60000400000 */
[----:B------:R-:W0:Y:S08]  /*0cd0*/  MUFU.EX2 R32, R32 ;  /* 0x0000002000207308 */ /* 0x000e300000000800 */
[----:B------:R-:W4:Y:S01]  /*0ce0*/  MUFU.EX2 R39, R39 ;  /* 0x0000002700277308 */ /* 0x000f220000000800 */
[----:B-1----:R-:W-:Y:S01]  /*0cf0*/  FADD R40, R37, R33 ;  /* 0x0000002125287221 */ /* 0x002fe20000000000 */
[----:B------:R-:W-:-:S06]  /*0d00*/  F2FP.BF16.PACK_AB R37, R33, R37 ;  /* 0x000000252125723e */ /* 0x000fcc00000010ff */
[----:B------:R-:W1:Y:S01]  /*0d10*/  MUFU.EX2 R38, R41 ;  /* 0x0000002900267308 */ /* 0x000e620000000800 */
[----:B0-----:R-:W-:-:S07]  /*0d20*/  FADD R11, R32, R11 ;  /* 0x0000000b200b7221 */ /* 0x001fce0000000000 */
[----:B------:R-:W0:Y:S01]  /*0d30*/  MUFU.EX2 R34, R34 ;  /* 0x0000002200227308 */ /* 0x000e220000000800 */
[----:B----4-:R-:W-:Y:S02]  /*0d40*/  FADD R40, R39, R40 ;  /* 0x0000002827287221 */ /* 0x010fe40000000000 */
[----:B-1----:R-:W-:-:S05]  /*0d50*/  FADD R11, R38, R11 ;  /* 0x0000000b260b7221 */ /* 0x002fca0000000000 */
[----:B------:R-:W1:Y:S01]  /*0d60*/  MUFU.EX2 R3, R3 ;  /* 0x0000000300037308 */ /* 0x000e620000000800 */
[----:B------:R-:W-:Y:S01]  /*0d70*/  F2FP.BF16.PACK_AB R38, R38, R32 ;  /* 0x000000202626723e */ /* 0x000fe200000010ff */
[----:B------:R-:W4:Y:S01]  /*0d80*/  SHFL.BFLY PT, R42, R11, 0x2, 0x1f ;  /* 0x0c401f000b2a7f89 */ /* 0x000f2200000e0000 */
[----:B0-----:R-:W-:-:S05]  /*0d90*/  FADD R40, R34, R40 ;  /* 0x0000002822287221 */ /* 0x001fca0000000000 */
[----:B------:R-:W0:Y:S01]  /*0da0*/  MUFU.EX2 R10, R10 ;  /* 0x0000000a000a7308 */ /* 0x000e220000000800 */
[----:B------:R-:W-:Y:S01]  /*0db0*/  F2FP.BF16.PACK_AB R39, R34, R39 ;  /* 0x000000272227723e */ /* 0x000fe200000010ff */
[----:B------:R-:W5:Y:S01]  /*0dc0*/  SHFL.BFLY PT, R41, R40, 0x2, 0x1f ;  /* 0x0c401f0028297f89 */ /* 0x000f6200000e0000 */
[C---:B-1----:R-:W-:Y:S02]  /*0dd0*/  FMUL R28, R3.reuse, R28 ;  /* 0x0000001c031c7220 */ /* 0x042fe40000400000 */
[C---:B------:R-:W-:Y:S02]  /*0de0*/  FMUL R29, R3.reuse, R29 ;  /* 0x0000001d031d7220 */ /* 0x040fe40000400000 */
[C---:B------:R-:W-:Y:S02]  /*0df0*/  FMUL R16, R3.reuse, R16 ;  /* 0x0000001003107220 */ /* 0x040fe40000400000 */
[----:B------:R-:W-:Y:S02]  /*0e00*/  FMUL R17, R3, R17 ;  /* 0x0000001103117220 */ /* 0x000fe40000400000 */
[----:B0-----:R-:W-:-:S02]  /*0e10*/  FMUL R30, R10, R30 ;  /* 0x0000001e0a1e7220 */ /* 0x001fc40000400000 */
[C---:B------:R-:W-:Y:S02]  /*0e20*/  FMUL R31, R10.reuse, R31 ;  /* 0x0000001f0a1f7220 */ /* 0x040fe40000400000 */
[----:B----4-:R-:W-:Y:S02]  /*0e30*/  FADD R11, R11, R42 ;  /* 0x0000002a0b0b7221 */ /* 0x010fe40000000000 */
[C---:B------:R-:W-:Y:S02]  /*0e40*/  FMUL R18, R10.reuse, R18 ;  /* 0x000000120a127220 */ /* 0x040fe40000400000 */
[----:B------:R-:W-:Y:S02]  /*0e50*/  FMUL R19, R10, R19 ;  /* 0x000000130a137220 */ /* 0x000fe40000400000 */
[----:B------:R-:W-:Y:S01]  /*0e60*/  FMUL R20, R3, R20 ;  /* 0x0000001403147220 */ /* 0x000fe20000400000 */
[----:B--2---:R-:W-:Y:S01]  /*0e70*/  STS.U16 [R54+0x800], R45 ;  /* 0x0008002d36007388 */ /* 0x004fe20000000400 */
[----:B-----5:R-:W-:-:S02]  /*0e80*/  FADD R41, R40, R41 ;  /* 0x0000002928297221 */ /* 0x020fc40000000000 */
[C---:B------:R-:W-:Y:S01]  /*0e90*/  FMUL R21, R3.reuse, R21 ;  /* 0x0000001503157220 */ /* 0x040fe20000400000 */
[----:B---3--:R-:W-:Y:S01]  /*0ea0*/  STS.U16 [R54+0xa00], R46 ;  /* 0x000a002e36007388 */ /* 0x008fe20000000400 */
[C---:B------:R-:W-:Y:S02]  /*0eb0*/  FMUL R22, R10.reuse, R22 ;  /* 0x000000160a167220 */ /* 0x040fe40000400000 */
[C---:B------:R-:W-:Y:S01]  /*0ec0*/  FMUL R23, R10.reuse, R23 ;  /* 0x000000170a177220 */ /* 0x040fe20000400000 */
[----:B------:R-:W-:Y:S01]  /*0ed0*/  BAR.SYNC.DEFER_BLOCKING 0x0 ;  /* 0x0000000000007b1d */ /* 0x000fe20000010000 */
[C---:B------:R-:W-:Y:S02]  /*0ee0*/  FMUL R24, R3.reuse, R24 ;  /* 0x0000001803187220 */ /* 0x040fe40000400000 */
[----:B------:R-:W-:Y:S02]  /*0ef0*/  FMUL R25, R3, R25 ;  /* 0x0000001903197220 */ /* 0x000fe40000400000 */
[----:B------:R-:W-:-:S02]  /*0f00*/  FMUL R26, R10, R26 ;  /* 0x0000001a0a1a7220 */ /* 0x000fc40000400000 */
[----:B------:R-:W-:Y:S01]  /*0f10*/  FMUL R27, R10, R27 ;  /* 0x0000001b0a1b7220 */ /* 0x000fe20000400000 */
[----:B------:R-:W0:Y:S04]  /*0f20*/  LDSM.16.M88.4 R12, [R47+0x800] ;  /* 0x000800002f0c783b */ /* 0x000e280000000200 */
[----:B------:R-:W1:Y:S01]  /*0f30*/  LDSM.16.M88.4 R32, [R47+0xa00] ;  /* 0x000a00002f20783b */ /* 0x000e620000000200 */
[C---:B0-----:R-:W-:Y:S03]  /*0f40*/  HMMA.16816.F32.BF16 R28, R36.reuse, R12, R28 ;  /* 0x0000000c241c723c */ /* 0x041fe6000004181c */
[----:B------:R-:W0:Y:S04]  /*0f50*/  SHFL.BFLY PT, R12, R11, 0x1, 0x1f ;  /* 0x0c201f000b0c7f89 */ /* 0x000e2800000e0000 */
[----:B------:R-:W2:Y:S01]  /*0f60*/  SHFL.BFLY PT, R13, R41, 0x1, 0x1f ;  /* 0x0c201f00290d7f89 */ /* 0x000ea200000e0000 */
[C---:B------:R-:W-:Y:S07]  /*0f70*/  HMMA.16816.F32.BF16 R16, R36.reuse, R14, R16 ;  /* 0x0000000e2410723c */ /* 0x040fee0000041810 */
[----:B------:R-:W-:Y:S01]  /*0f80*/  MOV R15, 0x10 ;  /* 0x00000010000f7802 */ /* 0x000fe20000000f00 */
[----:B-1----:R-:W-:Y:S04]  /*0f90*/  HMMA.16816.F32.BF16 R20, R36, R32, R20 ;  /* 0x000000202414723c */ /* 0x002fe80000041814 */
[----:B------:R-:W-:-:S02]  /*0fa0*/  IMAD R2, R15, c[0x0][0x1b4], R2 ;  /* 0x00006d000f027a24 */ /* 0x000fc400078e0202 */
[----:B------:R-:W-:Y:S02]  /*0fb0*/  IMAD R6, R15, c[0x0][0x1a4], R6 ;  /* 0x000069000f067a24 */ /* 0x000fe400078e0206 */
[----:B------:R-:W-:Y:S01]  /*0fc0*/  HMMA.16816.F32.BF16 R24, R36, R34, R24 ;  /* 0x000000222418723c */ /* 0x000fe20000041818 */
[----:B0-----:R-:W-:Y:S02]  /*0fd0*/  FADD R12, R11, R12 ;  /* 0x0000000c0b0c7221 */ /* 0x001fe40000000000 */
[----:B--2---:R-:W-:Y:S02]  /*0fe0*/  FADD R13, R41, R13 ;  /* 0x0000000d290d7221 */ /* 0x004fe40000000000 */
[----:B------:R-:W-:Y:S01]  /*0ff0*/  FFMA R5, R3, R5, R12 ;  /* 0x0000000503057223 */ /* 0x000fe2000000000c */
[----:B------:R-:W-:Y:S01]  /*1000*/  MOV R3, R8 ;  /* 0x0000000800037202 */ /* 0x000fe20000000f00 */
[----:B------:R-:W-:Y:S01]  /*1010*/  FFMA R7, R10, R7, R13 ;  /* 0x000000070a077223 */ /* 0x000fe2000000000d */
[----:B------:R-:W-:Y:S05]  /*1020*/  @!P0 BRA `(.L_x_1) ;  /* 0xfffff7e000008947 */ /* 0x000fea000383ffff */
.L_x_0:
[----:B------:R-:W1:Y:S01]  /*1030*/  S2R R33, SR_CTAID.Y ;  /* 0x0000000000217919 */ /* 0x000e620000002600 */
[----:B------:R-:W-:-:S02]  /*1040*/  MOV R14, R5 ;  /* 0x00000005000e7202 */ /* 0x000fc40000000f00 */
[----:B0-----:R-:W-:Y:S01]  /*1050*/  MOV R13, R7 ;  /* 0x00000007000d7202 */ /* 0x001fe20000000f00 */
[----:B------:R-:W-:Y:S01]  /*1060*/  IMAD R7, R57, c[0x0][0x1c4], RZ ;  /* 0x0000710039077a24 */ /* 0x000fe200078e02ff */
[----:B------:R-:W-:Y:S01]  /*1070*/  LOP3.LUT R0, R61, 0xc0, RZ, 0xc0, !PT ;  /* 0x000000c03d007812 */ /* 0x000fe200078ec0ff */
[C---:B------:R-:W-:Y:S01]  /*1080*/  FMUL R3, R14.reuse, 8388608 ;  /* 0x4b0000000e037820 */ /* 0x040fe20000400000 */
[----:B------:R-:W-:Y:S01]  /*1090*/  FSETP.GT.AND P6, PT, |R14|, 8.50705917302346158658e+37, PT ;  /* 0x7e8000000e00780b */ /* 0x000fe20003fc4200 */
[----:B------:R-:W-:Y:S01]  /*10a0*/  BAR.SYNC.DEFER_BLOCKING 0x0 ;  /* 0x0000000000007b1d */ /* 0x000fe20000010000 */
[----:B------:R-:W-:Y:S02]  /*10b0*/  FSETP.GT.AND P2, PT, |R13|, 8.50705917302346158658e+37, PT ;  /* 0x7e8000000d00780b */ /* 0x000fe40003f44200 */
[----:B------:R-:W-:Y:S02]  /*10c0*/  SHF.R.U32.HI R0, RZ, 0x1, R0 ;  /* 0x00000001ff007819 */ /* 0x000fe40000011600 */
[----:B------:R-:W-:-:S02]  /*10d0*/  SHF.L.U32 R35, R61, 0x3, RZ ;  /* 0x000000033d237819 */ /* 0x000fc400000006ff */
[----:B------:R-:W-:Y:S02]  /*10e0*/  FSETP.GEU.AND P5, PT, |R14|, 1.175494350822287508e-38, PT ;  /* 0x008000000e00780b */ /* 0x000fe40003fae200 */
[C---:B------:R-:W-:Y:S02]  /*10f0*/  FSETP.GEU.AND P4, PT, |R13|.reuse, 1.175494350822287508e-38, PT ;  /* 0x008000000d00780b */ /* 0x040fe40003f8e200 */
[----:B------:R-:W-:Y:S01]  /*1100*/  LOP3.LUT R11, R0, 0x1f8, R35, 0x78, !PT ;  /* 0x000001f8000b7812 */ /* 0x000fe200078e7823 */
[----:B------:R-:W-:Y:S01]  /*1110*/  FMUL R0, R13, 8388608 ;  /* 0x4b0000000d007820 */ /* 0x000fe20000400000 */
[----:B------:R-:W-:Y:S01]  /*1120*/  FSETP.GEU.AND P1, PT, R14, 1.175494350822287508e-38, PT ;  /* 0x008000000e00780b */ /* 0x000fe20003f2e000 */
[----:B------:R-:W-:Y:S01]  /*1130*/  @P2 FMUL R27, R27, 0.25 ;  /* 0x3e8000001b1b2820 */ /* 0x000fe20000400000 */
[----:B------:R-:W-:Y:S01]  /*1140*/  FSETP.GEU.AND P0, PT, R13, 1.175494350822287508e-38, PT ;  /* 0x008000000d00780b */ /* 0x000fe20003f0e000 */
[----:B-1----:R-:W-:Y:S01]  /*1150*/  IMAD R12, R33, c[0x0][0x1c0], RZ ;  /* 0x00007000210c7a24 */ /* 0x002fe200078e02ff */
[----:B------:R-:W-:Y:S01]  /*1160*/  SHF.L.U32 R2, R61, 0x7, RZ ;  /* 0x000000073d027819 */ /* 0x000fe200000006ff */
[----:B------:R-:W-:Y:S01]  /*1170*/  @P2 FMUL R26, R26, 0.25 ;  /* 0x3e8000001a1a2820 */ /* 0x000fe20000400000 */
[----:B------:R-:W-:Y:S01]  /*1180*/  FSEL R3, R3, R14, !P1 ;  /* 0x0000000e03037208 */ /* 0x000fe20004800000 */
[----:B------:R-:W-:Y:S01]  /*1190*/  @P6 FMUL R14, R14, 0.25 ;  /* 0x3e8000000e0e6820 */ /* 0x000fe20000400000 */
[----:B------:R-:W-:Y:S01]  /*11a0*/  FSEL R0, R0, R13, !P0 ;  /* 0x0000000d00007208 */ /* 0x000fe20004000000 */
[----:B------:R-:W-:Y:S01]  /*11b0*/  @P2 FMUL R13, R13, 0.25 ;  /* 0x3e8000000d0d2820 */ /* 0x000fe20000400000 */
[----:B------:R-:W-:Y:S01]  /*11c0*/  MOV R4, R16 ;  /* 0x0000001000047202 */ /* 0x000fe20000000f00 */
[----:B------:R-:W-:Y:S01]  /*11d0*/  @!P5 FMUL R14, R14, 16777216 ;  /* 0x4b8000000e0ed820 */ /* 0x000fe20000400000 */
[----:B------:R-:W-:Y:S01]  /*11e0*/  MOV R32, R18 ;  /* 0x0000001200207202 */ /* 0x000fe20000000f00 */
[----:B------:R-:W-:Y:S01]  /*11f0*/  @!P4 FMUL R13, R13, 16777216 ;  /* 0x4b8000000d0dc820 */ /* 0x000fe20000400000 */
[----:B------:R-:W-:Y:S01]  /*1200*/  MOV R16, R19 ;  /* 0x0000001300107202 */ /* 0x000fe20000000f00 */
[----:B------:R-:W-:Y:S01]  /*1210*/  @P2 FMUL R22, R22, 0.25 ;  /* 0x3e80000016162820 */ /* 0x000fe20000400000 */
[----:B------:R-:W-:Y:S01]  /*1220*/  MOV R10, R23 ;  /* 0x00000017000a7202 */ /* 0x000fe20000000f00 */
[----:B------:R-:W-:Y:S01]  /*1230*/  @P2 FMUL R32, R32, 0.25 ;  /* 0x3e80000020202820 */ /* 0x000fe20000400000 */
[----:B------:R-:W-:Y:S01]  /*1240*/  LOP3.LUT R6, R2, 0x600, RZ, 0xc0, !PT ;  /* 0x0000060002067812 */ /* 0x000fe200078ec0ff */
[----:B------:R-:W-:Y:S01]  /*1250*/  @P2 FMUL R16, R16, 0.25 ;  /* 0x3e80000010102820 */ /* 0x000fe20000400000 */
[----:B------:R-:W-:Y:S01]  /*1260*/  SHF.L.U32 R5, R7, 0x1, RZ ;  /* 0x0000000107057819 */ /* 0x000fe200000006ff */
[----:B------:R-:W-:Y:S01]  /*1270*/  @P2 FMUL R10, R10, 0.25 ;  /* 0x3e8000000a0a2820 */ /* 0x000fe20000400000 */
[----:B------:R-:W-:Y:S01]  /*1280*/  SHF.L.U32 R2, R12, 0x1, RZ ;  /* 0x000000010c027819 */ /* 0x000fe200000006ff */
[----:B------:R-:W-:Y:S01]  /*1290*/  @P2 FMUL R31, R31, 0.25 ;  /* 0x3e8000001f1f2820 */ /* 0x000fe20000400000 */
[----:B------:R-:W-:Y:S01]  /*12a0*/  MUFU.RCP R14, R14 ;  /* 0x0000000e000e7308 */ /* 0x000fe20000001000 */
[----:B------:R-:W-:Y:S01]  /*12b0*/  @P2 FMUL R30, R30, 0.25 ;  /* 0x3e8000001e1e2820 */ /* 0x000fe20000400000 */
[----:B------:R-:W-:Y:S01]  /*12c0*/  IADD3 R2, P2, P3, R5, c[0x0][0x178], R2 ;  /* 0x00005e0005027a10 */ /* 0x000fe20007b5e002 */
[----:B------:R-:W-:Y:S01]  /*12d0*/  IMAD.MOV.U32 R23, RZ, RZ, R24 ;  /* 0x000000ffff177224 */ /* 0x000fe200078e0018 */
[----:B------:R-:W-:Y:S01]  /*12e0*/  IADD3 R6, R6, R11, RZ ;  /* 0x0000000b06067210 */ /* 0x000fe20007ffe0ff */
[----:B------:R-:W-:Y:S01]  /*12f0*/  @P6 FMUL R20, R20, 0.25 ;  /* 0x3e80000014146820 */ /* 0x000fe20000400000 */
[----:B------:R-:W-:Y:S01]  /*1300*/  SHF.L.U32 R34, R61, 0x5, RZ ;  /* 0x000000053d227819 */ /* 0x000fe200000006ff */
[----:B------:R-:W-:Y:S01]  /*1310*/  @P6 FMUL R23, R23, 0.25 ;  /* 0x3e80000017176820 */ /* 0x000fe20000400000 */
[----:B------:R-:W0:Y:S01]  /*1320*/  MUFU.RCP R5, R13 ;  /* 0x0000000d00057308 */ /* 0x000e220000001000 */
[----:B------:R-:W-:-:S02]  /*1330*/  @P6 FMUL R4, R4, 0.25 ;  /* 0x3e80000004046820 */ /* 0x000fc40000400000 */
[----:B------:R-:W-:Y:S02]  /*1340*/  @P6 FMUL R28, R28, 0.25 ;  /* 0x3e8000001c1c6820 */ /* 0x000fe40000400000 */
[----:B------:R-:W-:Y:S02]  /*1350*/  @!P4 FMUL R10, R10, 16777216 ;  /* 0x4b8000000a0ac820 */ /* 0x000fe40000400000 */
[----:B------:R-:W-:Y:S02]  /*1360*/  @!P5 FMUL R23, R23, 16777216 ;  /* 0x4b8000001717d820 */ /* 0x000fe40000400000 */
[----:B------:R-:W-:Y:S02]  /*1370*/  @!P5 FMUL R20, R20, 16777216 ;  /* 0x4b8000001414d820 */ /* 0x000fe40000400000 */
[----:B------:R-:W-:Y:S02]  /*1380*/  @!P4 FMUL R27, R27, 16777216 ;  /* 0x4b8000001b1bc820 */ /* 0x000fe40000400000 */
[----:B------:R-:W-:-:S02]  /*1390*/  @!P5 FMUL R4, R4, 16777216 ;  /* 0x4b8000000404d820 */ /* 0x000fc40000400000 */
[----:B------:R-:W-:Y:S02]  /*13a0*/  @!P5 FMUL R28, R28, 16777216 ;  /* 0x4b8000001c1cd820 */ /* 0x000fe40000400000 */
[----:B------:R-:W-:Y:S02]  /*13b0*/  @!P4 FMUL R26, R26, 16777216 ;  /* 0x4b8000001a1ac820 */ /* 0x000fe40000400000 */
[----:B------:R-:W-:Y:S02]  /*13c0*/  @!P4 FMUL R22, R22, 16777216 ;  /* 0x4b8000001616c820 */ /* 0x000fe40000400000 */
[----:B------:R-:W-:Y:S02]  /*13d0*/  @!P4 FMUL R16, R16, 16777216 ;  /* 0x4b8000001010c820 */ /* 0x000fe40000400000 */
[----:B------:R-:W-:Y:S02]  /*13e0*/  @!P4 FMUL R32, R32, 16777216 ;  /* 0x4b8000002020c820 */ /* 0x000fe40000400000 */
[----:B------:R-:W-:-:S02]  /*13f0*/  @!P4 FMUL R31, R31, 16777216 ;  /* 0x4b8000001f1fc820 */ /* 0x000fc40000400000 */
[----:B------:R-:W-:Y:S01]  /*1400*/  @!P4 FMUL R30, R30, 16777216 ;  /* 0x4b8000001e1ec820 */ /* 0x000fe20000400000 */
[----:B------:R-:W-:Y:S01]  /*1410*/  LOP3.LUT P4, RZ, R61, 0xe0, RZ, 0xc0, !PT ;  /* 0x000000e03dff7812 */ /* 0x000fe2000788c0ff */
[C---:B0-----:R-:W-:Y:S02]  /*1420*/  FMUL R19, R5.reuse, R10 ;  /* 0x0000000a05137220 */ /* 0x041fe40000400000 */
[C---:B------:R-:W-:Y:S02]  /*1430*/  FMUL R11, R14.reuse, R23 ;  /* 0x000000170e0b7220 */ /* 0x040fe40000400000 */
[C---:B------:R-:W-:Y:S02]  /*1440*/  FMUL R10, R14.reuse, R20 ;  /* 0x000000140e0a7220 */ /* 0x040fe40000400000 */
[----:B------:R-:W-:Y:S02]  /*1450*/  FMUL R18, R5, R27 ;  /* 0x0000001b05127220 */ /* 0x000fe40000400000 */
[C---:B------:R-:W-:Y:S01]  /*1460*/  FMUL R4, R14.reuse, R4 ;  /* 0x000000040e047220 */ /* 0x040fe20000400000 */
[----:B------:R-:W-:Y:S01]  /*1470*/  F2FP.BF16.PACK_AB R11, R11, R10 ;  /* 0x0000000a0b0b723e */ /* 0x000fe200000010ff */
[----:B------:R-:W-:-:S02]  /*1480*/  FMUL R13, R14, R28 ;  /* 0x0000001c0e0d7220 */ /* 0x000fc40000400000 */
[C---:B------:R-:W-:Y:S02]  /*1490*/  FMUL R15, R5.reuse, R26 ;  /* 0x0000001a050f7220 */ /* 0x040fe40000400000 */
[C---:B------:R-:W-:Y:S01]  /*14a0*/  FMUL R22, R5.reuse, R22 ;  /* 0x0000001605167220 */ /* 0x040fe20000400000 */
[----:B------:R-:W-:Y:S01]  /*14b0*/  F2FP.BF16.PACK_AB R10, R4, R13 ;  /* 0x0000000d040a723e */ /* 0x000fe200000010ff */
[C---:B------:R-:W-:Y:S02]  /*14c0*/  FMUL R16, R5.reuse, R16 ;  /* 0x0000001005107220 */ /* 0x040fe40000400000 */
[----:B------:R-:W-:Y:S01]  /*14d0*/  FMUL R24, R5, R32 ;  /* 0x0000002005187220 */ /* 0x000fe20000400000 */
[----:B------:R-:W-:Y:S01]  /*14e0*/  F2FP.BF16.PACK_AB R15, R15, R22 ;  /* 0x000000160f0f723e */ /* 0x000fe200000010ff */
[C---:B------:R-:W-:Y:S02]  /*14f0*/  FMUL R31, R5.reuse, R31 ;  /* 0x0000001f051f7220 */ /* 0x040fe40000400000 */
[----:B------:R-:W-:Y:S01]  /*1500*/  FMUL R27, R5, R30 ;  /* 0x0000001e051b7220 */ /* 0x000fe20000400000 */
[----:B------:R-:W-:Y:S01]  /*1510*/  LOP3.LUT R5, R34, 0x260, RZ, 0xc0, !PT ;  /* 0x0000026022057812 */ /* 0x000fe200078ec0ff */
[----:B------:R-:W-:Y:S01]  /*1520*/  @P6 FMUL R25, R25, 0.25 ;  /* 0x3e80000019196820 */ /* 0x000fe20000400000 */
[----:B------:R-:W-:Y:S01]  /*1530*/  SHF.L.U32 R34, R61, 0x1, RZ ;  /* 0x000000013d227819 */ /* 0x000fe200000006ff */
[----:B------:R-:W-:Y:S01]  /*1540*/  @P6 FMUL R21, R21, 0.25 ;  /* 0x3e80000015156820 */ /* 0x000fe20000400000 */
[----:B------:R-:W-:Y:S01]  /*1550*/  F2FP.BF16.PACK_AB R16, R16, R31 ;  /* 0x0000001f1010723e */ /* 0x000fe200000010ff */
[----:B------:R-:W-:Y:S01]  /*1560*/  IMAD.SHL.U32 R13, R61, 0x4, RZ ;  /* 0x000000043d0d7824 */ /* 0x000fe200078e00ff */
[----:B------:R-:W-:Y:S01]  /*1570*/  LOP3.LUT R4, R5, 0x38, R34, 0x78, !PT ;  /* 0x0000003805047812 */ /* 0x000fe200078e7822 */
[----:B------:R-:W-:Y:S01]  /*1580*/  @!P5 FMUL R25, R25, 16777216 ;  /* 0x4b8000001919d820 */ /* 0x000fe20000400000 */
[----:B------:R-:W-:Y:S01]  /*1590*/  SHF.R.U32.HI R61, RZ, 0x1, R61 ;  /* 0x00000001ff3d7819 */ /* 0x000fe2000001163d */
[----:B------:R-:W-:Y:S01]  /*15a0*/  @!P5 FMUL R21, R21, 16777216 ;  /* 0x4b8000001515d820 */ /* 0x000fe20000400000 */
[----:B------:R-:W-:Y:S01]  /*15b0*/  LOP3.LUT R28, R4, 0x80, R13, 0xf8, !PT ;  /* 0x00000080041c7812 */ /* 0x000fe200078ef80d */
[----:B------:R-:W-:Y:S01]  /*15c0*/  @P6 FMUL R17, R17, 0.25 ;  /* 0x3e80000011116820 */ /* 0x000fe20000400000 */
[----:B------:R-:W-:Y:S01]  /*15d0*/  IADD3 R4, R3, -0x3f3504f3, RZ ;  /* 0xc0cafb0d03047810 */ /* 0x000fe20007ffe0ff */
[----:B------:R-:W-:Y:S01]  /*15e0*/  @P6 FMUL R29, R29, 0.25 ;  /* 0x3e8000001d1d6820 */ /* 0x000fe20000400000 */
[----:B------:R-:W-:Y:S01]  /*15f0*/  LOP3.LUT R13, R13, 0x40, RZ, 0xc0, !PT ;  /* 0x000000400d0d7812 */ /* 0x000fe200078ec0ff */
[C---:B------:R-:W-:Y:S01]  /*1600*/  FMUL R5, R14.reuse, R25 ;  /* 0x000000190e057220 */ /* 0x040fe20000400000 */
[----:B------:R0:W-:Y:S01]  /*1610*/  STS.64 [R28], R10 ;  /* 0x0000000a1c007388 */ /* 0x0001e20000000a00 */
[----:B------:R-:W-:Y:S01]  /*1620*/  FMUL R20, R14, R21 ;  /* 0x000000150e147220 */ /* 0x000fe20000400000 */
[----:B------:R-:W-:Y:S01]  /*1630*/  LOP3.LUT R61, R61, 0x4, RZ, 0xc0, !PT ;  /* 0x000000043d3d7812 */ /* 0x000fe200078ec0ff */
[----:B------:R-:W-:-:S02]  /*1640*/  @!P5 FMUL R17, R17, 16777216 ;  /* 0x4b8000001111d820 */ /* 0x000fc40000400000 */
[----:B------:R-:W-:Y:S01]  /*1650*/  @!P5 FMUL R29, R29, 16777216 ;  /* 0x4b8000001d1dd820 */ /* 0x000fe20000400000 */
[----:B------:R-:W-:Y:S01]  /*1660*/  F2FP.BF16.PACK_AB R5, R5, R20 ;  /* 0x000000140505723e */ /* 0x000fe200000010ff */
[----:B------:R-:W-:Y:S01]  /*1670*/  FMUL R17, R14, R17 ;  /* 0x000000110e117220 */ /* 0x000fe20000400000 */
[----:B------:R-:W-:Y:S01]  /*1680*/  LOP3.LUT R20, R4, 0xff800000, RZ, 0xc0, !PT ;  /* 0xff80000004147812 */ /* 0x000fe200078ec0ff */
[----:B------:R-:W-:Y:S01]  /*1690*/  FMUL R26, R14, R29 ;  /* 0x0000001d0e1a7220 */ /* 0x000fe20000400000 */
[----:B------:R-:W-:Y:S01]  /*16a0*/  IADD3 R14, R0, -0x3f3504f3, RZ ;  /* 0xc0cafb0d000e7810 */ /* 0x000fe20007ffe0ff */
[----:B------:R-:W-:Y:S01]  /*16b0*/  IMAD.HI R12, R12, 0x2, RZ ;  /* 0x000000020c0c7827 */ /* 0x000fe200078e02ff */
[----:B------:R-:W-:Y:S02]  /*16c0*/  IADD3 R21, R3, -R20, RZ ;  /* 0x8000001403157210 */ /* 0x000fe40007ffe0ff */
[----:B------:R-:W-:Y:S01]  /*16d0*/  LOP3.LUT R23, R14, 0xff800000, RZ, 0xc0, !PT ;  /* 0xff8000000e177812 */ /* 0x000fe200078ec0ff */
[----:B------:R-:W1:Y:S01]  /*16e0*/  I2F R20, R20 ;  /* 0x0000001400147306 */ /* 0x000e620000201400 */
[----:B------:R-:W-:Y:S01]  /*16f0*/  F2FP.BF16.PACK_AB R4, R17, R26 ;  /* 0x0000001a1104723e */ /* 0x000fe200000010ff */
[----:B0-----:R-:W-:Y:S01]  /*1700*/  FADD R10, R21, -1 ;  /* 0xbf800000150a7421 */ /* 0x001fe20000000000 */
[----:B------:R-:W-:Y:S01]  /*1710*/  IADD3 R22, R0, -R23, RZ ;  /* 0x8000001700167210 */ /* 0x000fe20007ffe0ff */
[----:B------:R-:W-:Y:S01]  /*1720*/  IMAD.HI R7, R7, 0x2, RZ ;  /* 0x0000000207077827 */ /* 0x000fe200078e02ff */
[----:B------:R-:W-:Y:S01]  /*1730*/  F2FP.BF16.PACK_AB R17, R18, R19 ;  /* 0x000000131211723e */ /* 0x000fe200000010ff */
[----:B------:R-:W-:Y:S01]  /*1740*/  STS.64 [R28+0x100], R4 ;  /* 0x000100041c007388 */ /* 0x000fe20000000a00 */
[----:B------:R-:W-:Y:S01]  /*1750*/  F2FP.BF16.PACK_AB R14, R24, R27 ;  /* 0x0000001b180e723e */ /* 0x000fe200000010ff */
[----:B------:R-:W-:Y:S01]  /*1760*/  FADD R11, R22, -1 ;  /* 0xbf800000160b7421 */ /* 0x000fe20000000000 */
[----:B------:R-:W-:Y:S01]  /*1770*/  MOV R18, 0x3dc6b27f ;  /* 0x3dc6b27f00127802 */ /* 0x000fe20000000f00 */
[----:B------:R-:W0:Y:S01]  /*1780*/  I2F R23, R23 ;  /* 0x0000001700177306 */ /* 0x000e220000201400 */
[----:B------:R-:W-:-:S02]  /*1790*/  LOP3.LUT R21, R28, 0x40, RZ, 0x3c, !PT ;  /* 0x000000401c157812 */ /* 0x000fc400078e3cff */
[----:B------:R-:W-:Y:S01]  /*17a0*/  LOP3.LUT R22, R35, 0x38, RZ, 0xc0, !PT ;  /* 0x0000003823167812 */ /* 0x000fe200078ec0ff */
[CC--:B------:R-:W-:Y:S02]  /*17b0*/  FFMA.FTZ R19, R10.reuse, R18.reuse, -0.16845393180847167969 ;  /* 0xbe2c7f300a137423 */ /* 0x0c0fe40000010012 */
[----:B------:R-:W-:Y:S01]  /*17c0*/  STS.64 [R21+0x400], R14 ;  /* 0x0004000e15007388 */ /* 0x000fe20000000a00 */
[----:B------:R-:W-:Y:S01]  /*17d0*/  FFMA.FTZ R18, R11, R18, -0.16845393180847167969 ;  /* 0xbe2c7f300b127423 */ /* 0x000fe20000010012 */
[----:B------:R-:W-:Y:S01]  /*17e0*/  IADD3 R22, R13, R22, R61 ;  /* 0x000000160d167210 */ /* 0x000fe20007ffe03d */
[C---:B------:R-:W-:Y:S01]  /*17f0*/  FFMA.FTZ R19, R10.reuse, R19, 0.1716887056827545166 ;  /* 0x3e2fcf2a0a137423 */ /* 0x040fe20000010013 */
[----:B------:R2:W-:Y:S01]  /*1800*/  STS.64 [R21+0x500], R16 ;  /* 0x0005001015007388 */ /* 0x0005e20000000a00 */
[C---:B------:R-:W-:Y:S02]  /*1810*/  FFMA.FTZ R18, R11.reuse, R18, 0.1716887056827545166 ;  /* 0x3e2fcf2a0b127423 */ /* 0x040fe40000010012 */
[----:B------:R-:W-:Y:S01]  /*1820*/  FFMA.FTZ R19, R10, R19, -0.17900948226451873779 ;  /* 0xbe374e430a137423 */ /* 0x000fe20000010013 */
[----:B------:R-:W-:Y:S01]  /*1830*/  BAR.SYNC.DEFER_BLOCKING 0x0 ;  /* 0x0000000000007b1d */ /* 0x000fe20000010000 */
[----:B------:R-:W-:-:S02]  /*1840*/  FFMA.FTZ R18, R11, R18, -0.17900948226451873779 ;  /* 0xbe374e430b127423 */ /* 0x000fc40000010012 */
[C---:B------:R-:W-:Y:S02]  /*1850*/  FFMA.FTZ R19, R10.reuse, R19, 0.20512372255325317383 ;  /* 0x3e520bf40a137423 */ /* 0x040fe40000010013 */
[C---:B------:R-:W-:Y:S02]  /*1860*/  FFMA.FTZ R18, R11.reuse, R18, 0.20512372255325317383 ;  /* 0x3e520bf40b127423 */ /* 0x040fe40000010012 */
[C---:B------:R-:W-:Y:S01]  /*1870*/  FFMA.FTZ R19, R10.reuse, R19, -0.24046532809734344482 ;  /* 0xbe763c8b0a137423 */ /* 0x040fe20000010013 */
[----:B--2---:R-:W2:Y:S01]  /*1880*/  S2R R17, SR_TID.X ;  /* 0x0000000000117919 */ /* 0x004ea20000002100 */
[----:B------:R-:W-:Y:S01]  /*1890*/  FFMA.FTZ R18, R11, R18, -0.24046532809734344482 ;  /* 0xbe763c8b0b127423 */ /* 0x000fe20000010012 */
[----:B------:R-:W-:Y:S01]  /*18a0*/  IADD3.X R16, R7, c[0x0][0x17c], R12, P2, P3 ;  /* 0x00005f0007107a10 */ /* 0x000fe200017e640c */
[C---:B------:R-:W-:Y:S01]  /*18b0*/  FFMA.FTZ R19, R10.reuse, R19, 0.28857114911079406738 ;  /* 0x3e93bf990a137423 */ /* 0x040fe20000010013 */
[----:B------:R-:W-:Y:S01]  /*18c0*/  FSEL R7, RZ, -23, P1 ;  /* 0xc1b80000ff077808 */ /* 0x000fe20000800000 */
[----:B------:R-:W-:Y:S01]  /*18d0*/  FFMA.FTZ R18, R11, R18, 0.28857114911079406738 ;  /* 0x3e93bf990b127423 */ /* 0x000fe20000010012 */
[----:B------:R-:W-:Y:S01]  /*18e0*/  ISETP.GE.U32.AND P1, PT, R3, 0x7f800000, PT ;  /* 0x7f8000000300780c */ /* 0x000fe20003f26070 */
[----:B------:R-:W-:Y:S01]  /*18f0*/  FFMA.FTZ R19, R10, R19, -0.36067417263984680176 ;  /* 0xbeb8aa490a137423 */ /* 0x000fe20000010013 */
[----:B------:R-:W-:Y:S01]  /*1900*/  ISETP.GE.U32.AND P2, PT, R0, 0x7f800000, PT ;  /* 0x7f8000000000780c */ /* 0x000fe20003f46070 */
[----:B------:R-:W-:Y:S01]  /*1910*/  FFMA.FTZ R18, R11, R18, -0.36067417263984680176 ;  /* 0xbeb8aa490b127423 */ /* 0x000fe20000010012 */
[----:B------:R-:W-:Y:S01]  /*1920*/  MOV R12, c[0x0][0x1c8] ;  /* 0x00007200000c7a02 */ /* 0x000fe20000000f00 */
[----:B------:R-:W-:-:S02]  /*1930*/  FFMA.FTZ R19, R10, R19, 0.48089820146560668945 ;  /* 0x3ef6384a0a137423 */ /* 0x000fc40000010013 */
[C---:B------:R-:W-:Y:S02]  /*1940*/  FFMA.FTZ R18, R11.reuse, R18, 0.48089820146560668945 ;  /* 0x3ef6384a0b127423 */ /* 0x040fe40000010012 */
[C---:B------:R-:W-:Y:S01]  /*1950*/  FFMA.FTZ R19, R10.reuse, R19, -0.72134751081466674805 ;  /* 0xbf38aa3b0a137423 */ /* 0x040fe20000010013 */
[----:B------:R3:W4:Y:S01]  /*1960*/  LDS.64 R4, [R6] ;  /* 0x0000000006047984 */ /* 0x0007220000000a00 */
[C---:B------:R-:W-:Y:S02]  /*1970*/  FFMA.FTZ R18, R11.reuse, R18, -0.72134751081466674805 ;  /* 0xbf38aa3b0b127423 */ /* 0x040fe40000010012 */
[C---:B------:R-:W-:Y:S02]  /*1980*/  FMUL R19, R10.reuse, R19 ;  /* 0x000000130a137220 */ /* 0x040fe40000400000 */
[C---:B------:R-:W-:Y:S02]  /*1990*/  FMUL R18, R11.reuse, R18 ;  /* 0x000000120b127220 */ /* 0x040fe40000400000 */
[----:B------:R-:W-:Y:S01]  /*19a0*/  FMUL R19, R10, R19 ;  /* 0x000000130a137220 */ /* 0x000fe20000400000 */
[----:B---3--:R-:W-:Y:S01]  /*19b0*/  FSEL R6, RZ, -23, P0 ;  /* 0xc1b80000ff067808 */ /* 0x008fe20000000000 */
[----:B------:R-:W-:Y:S01]  /*19c0*/  FMUL R18, R11, R18 ;  /* 0x000000120b127220 */ /* 0x000fe20000400000 */
[----:B--2---:R-:W-:Y:S01]  /*19d0*/  LEA.HI R17, R17, 0x18, RZ, 0x1b ;  /* 0x0000001811117811 */ /* 0x004fe200078fd8ff */
[----:B-1----:R-:W-:Y:S01]  /*19e0*/  FFMA.FTZ R7, R20, 1.1920928955078125e-07, R7 ;  /* 0x3400000014077823 */ /* 0x002fe20000010007 */
[----:B------:R-:W-:Y:S01]  /*19f0*/  FSETP.NEU.AND P0, PT, R3, RZ, PT ;  /* 0x000000ff0300720b */ /* 0x000fe20003f0d000 */
[----:B------:R-:W-:-:S02]  /*1a00*/  FFMA.FTZ R10, R10, 1.4426950216293334961, R19 ;  /* 0x3fb8aa3b0a0a7823 */ /* 0x000fc40000010013 */
[----:B0-----:R-:W-:Y:S02]  /*1a10*/  FFMA.FTZ R6, R23, 1.1920928955078125e-07, R6 ;  /* 0x3400000017067823 */ /* 0x001fe40000010006 */
[----:B------:R-:W-:Y:S02]  /*1a20*/  FFMA.FTZ R11, R11, 1.4426950216293334961, R18 ;  /* 0x3fb8aa3b0b0b7823 */ /* 0x000fe40000010012 */
[----:B------:R-:W-:Y:S02]  /*1a30*/  IMAD R13, R60, c[0x0][0x1c8], RZ ;  /* 0x000072003c0d7a24 */ /* 0x000fe400078e02ff */
[----:B------:R-:W-:Y:S01]  /*1a40*/  FADD R14, R7, R10 ;  /* 0x0000000a070e7221 */ /* 0x000fe20000000000 */
[----:B------:R-:W-:Y:S01]  /*1a50*/  @P1 MOV R10, 0x7f800000 ;  /* 0x7f800000000a1802 */ /* 0x000fe20000000f00 */
[----:B------:R-:W-:Y:S01]  /*1a60*/  FADD R15, R6, R11 ;  /* 0x0000000b060f7221 */ /* 0x000fe20000000000 */
[C---:B------:R-:W-:Y:S01]  /*1a70*/  LEA R11, R12.reuse, R13, 0x3 ;  /* 0x0000000d0c0b7211 */ /* 0x040fe200078e18ff */
[----:B------:R-:W-:Y:S01]  /*1a80*/  IMAD R17, R17, c[0x0][0x1c8], RZ ;  /* 0x0000720011117a24 */ /* 0x000fe200078e02ff */
[----:B------:R-:W-:Y:S01]  /*1a90*/  @P2 MOV R7, 0x7f800000 ;  /* 0x7f80000000072802 */ /* 0x000fe20000000f00 */
[----:B------:R-:W-:Y:S01]  /*1aa0*/  @P1 FFMA.FTZ R14, R3, R10, +INF ;  /* 0x7f800000030e1423 */ /* 0x000fe2000001000a */
[----:B------:R-:W-:-:S02]  /*1ab0*/  LEA R3, R12, R11, 0x3 ;  /* 0x0000000b0c037211 */ /* 0x000fc400078e18ff */
[-C--:B------:R-:W-:Y:S01]  /*1ac0*/  LEA R6, P1, R13, R2.reuse, 0x1 ;  /* 0x000000020d067211 */ /* 0x080fe200078208ff */
[----:B------:R-:W-:Y:S01]  /*1ad0*/  @P2 FFMA.FTZ R15, R0, R7, +INF ;  /* 0x7f800000000f2423 */ /* 0x000fe20000010007 */
[-C--:B------:R-:W-:Y:S02]  /*1ae0*/  LEA R10, P2, R11, R2.reuse, 0x1 ;  /* 0x000000020b0a7211 */ /* 0x080fe400078408ff */
[-C--:B------:R-:W-:Y:S02]  /*1af0*/  LEA R12, P3, R3, R2.reuse, 0x1 ;  /* 0x00000002030c7211 */ /* 0x080fe400078608ff */
[----:B------:R-:W-:Y:S02]  /*1b00*/  LEA R2, P5, R17, R2, 0x1 ;  /* 0x0000000211027211 */ /* 0x000fe400078a08ff */
[-C--:B------:R-:W-:Y:S02]  /*1b10*/  LEA.HI.X.SX32 R7, R13, R16.reuse, 0x1, P1 ;  /* 0x000000100d077211 */ /* 0x080fe400008f0eff */
[----:B------:R-:W-:-:S02]  /*1b20*/  LEA.HI.X.SX32 R13, R3, R16, 0x1, P3 ;  /* 0x00000010030d7211 */ /* 0x000fc400018f0eff */
[-C--:B------:R-:W-:Y:S01]  /*1b30*/  LEA.HI.X.SX32 R11, R11, R16.reuse, 0x1, P2 ;  /* 0x000000100b0b7211 */ /* 0x080fe200010f0eff */
[----:B----4-:R0:W-:Y:S01]  /*1b40*/  STG.E.U16 [R6.64], R4 ;  /* 0x0000000406007986 */ /* 0x0101e2000c101504 */
[----:B------:R-:W-:Y:S02]  /*1b50*/  LEA.HI.X.SX32 R3, R17, R16, 0x1, P5 ;  /* 0x0000001011037211 */ /* 0x000fe400028f0eff */
[----:B------:R-:W-:Y:S02]  /*1b60*/  PRMT R16, R4, 0x7632, R16 ;  /* 0x0000763204107816 */ /* 0x000fe40000000010 */
[----:B------:R-:W-:Y:S02]  /*1b70*/  FSETP.NEU.AND P1, PT, R0, RZ, PT ;  /* 0x000000ff0000720b */ /* 0x000fe40003f2d000 */
[----:B------:R-:W-:Y:S01]  /*1b80*/  FSEL R17, R14, -INF , P0 ;  /* 0xff8000000e117808 */ /* 0x000fe20000000000 */
[----:B------:R1:W-:Y:S01]  /*1b90*/  STG.E.U16 [R10.64], R16 ;  /* 0x000000100a007986 */ /* 0x0003e2000c101504 */
[----:B------:R-:W-:-:S02]  /*1ba0*/  FSEL R0, R15, -INF , P1 ;  /* 0xff8000000f007808 */ /* 0x000fc40000800000 */
[----:B0-----:R-:W-:Y:S01]  /*1bb0*/  PRMT R7, R5, 0x7632, R7 ;  /* 0x0000763205077816 */ /* 0x001fe20000000007 */
[----:B------:R1:W-:Y:S02]  /*1bc0*/  STG.E.U16 [R12.64], R5 ;  /* 0x000000050c007986 */ /* 0x0003e4000c101504 */
[----:B------:R-:W-:Y:S01]  /*1bd0*/  FFMA R9, R0, 0.69314718246459960938, R9 ;  /* 0x3f31721800097823 */ /* 0x000fe20000000009 */
[----:B------:R-:W-:Y:S01]  /*1be0*/  LOP3.LUT R0, R34, 0x78, RZ, 0xc0, !PT ;  /* 0x0000007822007812 */ /* 0x000fe200078ec0ff */
[----:B------:R-:W-:Y:S01]  /*1bf0*/  FFMA R8, R17, 0.69314718246459960938, R8 ;  /* 0x3f31721811087823 */ /* 0x000fe20000000008 */
[----:B------:R1:W-:Y:S04]  /*1c00*/  STG.E.U16 [R2.64], R7 ;  /* 0x0000000702007986 */ /* 0x0003e8000c101504 */
[----:B------:R-:W-:Y:S06]  /*1c10*/  BAR.SYNC.DEFER_BLOCKING 0x0 ;  /* 0x0000000000007b1d */ /* 0x000fec0000010000 */
[----:B------:R1:W-:Y:S04]  /*1c20*/  STS.64 [R0], R8 ;  /* 0x0000000800007388 */ /* 0x0003e80000000a00 */
[----:B------:R-:W-:Y:S06]  /*1c30*/  BAR.SYNC.DEFER_BLOCKING 0x0 ;  /* 0x0000000000007b1d */ /* 0x000fec0000010000 */
[----:B------:R-:W-:Y:S05]  /*1c40*/  @P4 EXIT ;  /* 0x000000000000494d */ /* 0x000fea0003800000 */
[----:B-1----:R-:W0:Y:S01]  /*1c50*/  LDS R5, [R22] ;  /* 0x0000000016057984 */ /* 0x002e220000000800 */
[----:B------:R-:W-:Y:S01]  /*1c60*/  IMAD R0, R33, c[0x0][0x1cc], RZ ;  /* 0x0000730021007a24 */ /* 0x000fe200078e02ff */
[C---:B------:R-:W-:Y:S01]  /*1c70*/  SHF.L.U32 R3, R57.reuse, 0x2, RZ ;  /* 0x0000000239037819 */ /* 0x040fe200000006ff */
[----:B------:R-:W-:-:S03]  /*1c80*/  IMAD.HI R57, R57, 0x4, RZ ;  /* 0x0000000439397827 */ /* 0x000fc600078e02ff */
[C---:B------:R-:W-:Y:S01]  /*1c90*/  SHF.L.U32 R2, R0.reuse, 0x2, RZ ;  /* 0x0000000200027819 */ /* 0x040fe200000006ff */
[----:B------:R-:W-:-:S03]  /*1ca0*/  IMAD.HI R0, R0, 0x4, RZ ;  /* 0x0000000400007827 */ /* 0x000fc600078e02ff */
[----:B------:R-:W-:-:S04]  /*1cb0*/  IADD3 R2, P0, P1, R3, c[0x0][0x180], R2 ;  /* 0x0000600003027a10 */ /* 0x000fc8000791e002 */
[----:B------:R-:W-:-:S05]  /*1cc0*/  IADD3.X R3, R57, c[0x0][0x184], R0, P0, P1 ;  /* 0x0000610039037a10 */ /* 0x000fca00007e2400 */
[----:B0-----:R-:W-:Y:S01]  /*1cd0*/  STG.E [R2.64], R5 ;  /* 0x0000000502007986 */ /* 0x001fe2000c101904 */
[----:B------:R-:W-:Y:S05]  /*1ce0*/  EXIT ;  /* 0x000000000000794d */ /* 0x000fea0003800000 */
.L_x_2:
[----:B------:R-:W-:-:S00]  /*1cf0*/  BRA `(.L_x_2) ;  /* 0xfffffff000007947 */ /* 0x000fc0000383ffff */
[----:B------:R-:W-:-:S00]  /*1d00*/  NOP ;  /* 0x0000000000007918 */ /* 0x000fc00000000000 */
[----:B------:R-:W-:-:S00]  /*1d10*/  NOP ;  /* 0x0000000000007918 */ /* 0x000fc00000000000 */
[----:B------:R-:W-:-:S00]  /*1d20*/  NOP ;  /* 0x0000000000007918 */ /* 0x000fc00000000000 */
[----:B------:R-:W-:-:S00]  /*1d30*/  NOP ;  /* 0x0000000000007918 */ /* 0x000fc00000000000 */
[----:B------:R-:W-:-:S00]  /*1d40*/  NOP ;  /* 0x0000000000007918 */ /* 0x000fc00000000000 */
[----:B------:R-:W-:-:S00]  /*1d50*/  NOP ;  /* 0x0000000000007918 */ /* 0x000fc00000000000 */
[----:B------:R-:W-:-:S00]  /*1d60*/  NOP ;  /* 0x0000000000007918 */ /* 0x000fc00000000000 */
[----:B------:R-:W-:-:S00]  /*1d70*/  NOP ;  /* 0x0000000000007918 */ /* 0x000fc00000000000 */
.L_x_3:


//--------------------- .nv.global.init           --------------------------
	.section	.nv.global.init,"aw",@progbits
.nv.global.init:
	.type		_$_str,@object
	.size		_$_str,(.L_0 - _$_str)
_$_str:
        /*0000*/ 	.byte	0x5f, 0x5f, 0x43, 0x55, 0x44, 0x41, 0x5f, 0x46, 0x54, 0x5a, 0x00
.L_0:


//--------------------- .nv.shared.attn_fwd       --------------------------
	.section	.nv.shared.attn_fwd,"aw",@nobits
	.sectionflags	@""
	.align	16
